//
// Generated by NVIDIA NVVM Compiler
//
// Compiler Build ID: CL-36424714
// Cuda compilation tools, release 13.0, V13.0.88
// Based on NVVM 20.0.0
//

.version 9.0
.target sm_100
.address_size 64

// _ZZ22sgemm_128x128x8_kernelPKfS0_PfjjjjjE4smem has been demoted

.func _Z9C_tile_wb7StgFragPfPKfjjjjj(
	.param .align 16 .b8 _Z9C_tile_wb7StgFragPfPKfjjjjj_param_0[64],
	.param .b64 _Z9C_tile_wb7StgFragPfPKfjjjjj_param_1,
	.param .b64 _Z9C_tile_wb7StgFragPfPKfjjjjj_param_2,
	.param .b32 _Z9C_tile_wb7StgFragPfPKfjjjjj_param_3,
	.param .b32 _Z9C_tile_wb7StgFragPfPKfjjjjj_param_4,
	.param .b32 _Z9C_tile_wb7StgFragPfPKfjjjjj_param_5,
	.param .b32 _Z9C_tile_wb7StgFragPfPKfjjjjj_param_6,
	.param .b32 _Z9C_tile_wb7StgFragPfPKfjjjjj_param_7
)
{
	.reg .pred 	%p<34>;
	.reg .b32 	%r<44>;
	.reg .b32 	%f<33>;
	.reg .b64 	%rd<34>;

	ld.param.v4.f32 	{%f13, %f14, %f15, %f16}, [_Z9C_tile_wb7StgFragPfPKfjjjjj_param_0+48];
	ld.param.v4.f32 	{%f9, %f10, %f11, %f12}, [_Z9C_tile_wb7StgFragPfPKfjjjjj_param_0+32];
	ld.param.v4.f32 	{%f5, %f6, %f7, %f8}, [_Z9C_tile_wb7StgFragPfPKfjjjjj_param_0+16];
	ld.param.v4.f32 	{%f1, %f2, %f3, %f4}, [_Z9C_tile_wb7StgFragPfPKfjjjjj_param_0];
	ld.param.u64 	%rd1, [_Z9C_tile_wb7StgFragPfPKfjjjjj_param_1];
	ld.param.u64 	%rd17, [_Z9C_tile_wb7StgFragPfPKfjjjjj_param_2];
	ld.param.u32 	%r1, [_Z9C_tile_wb7StgFragPfPKfjjjjj_param_3];
	ld.param.u32 	%r21, [_Z9C_tile_wb7StgFragPfPKfjjjjj_param_4];
	ld.param.u32 	%r22, [_Z9C_tile_wb7StgFragPfPKfjjjjj_param_5];
	ld.param.u32 	%r24, [_Z9C_tile_wb7StgFragPfPKfjjjjj_param_6];
	ld.param.u32 	%r25, [_Z9C_tile_wb7StgFragPfPKfjjjjj_param_7];
	cvta.to.shared.u64 	%rd18, %rd17;
	cvt.u32.u64 	%r27, %rd18;
	bar.sync 	0;
	// begin inline asm
	st.shared.v4.f32 [%r1], {%f1, %f2, %f3, %f4};

	// end inline asm
	add.s32 	%r2, %r1, 128;
	// begin inline asm
	st.shared.v4.f32 [%r2], {%f5, %f6, %f7, %f8};

	// end inline asm
	add.s32 	%r3, %r1, 256;
	// begin inline asm
	st.shared.v4.f32 [%r3], {%f9, %f10, %f11, %f12};

	// end inline asm
	add.s32 	%r4, %r1, 384;
	// begin inline asm
	st.shared.v4.f32 [%r4], {%f13, %f14, %f15, %f16};

	// end inline asm
	bar.sync 	0;
	max.u32 	%r28, %r21, %r24;
	sub.s32 	%r29, %r28, %r24;
	setp.lt.u32 	%p1, %r25, %r22;
	setp.gt.u32 	%p2, %r21, %r24;
	and.pred  	%p3, %p2, %p1;
	ld.shared.f32 	%f17, [%r27];
	selp.u32 	%r5, 1, 0, %p3;
	// begin inline asm
	{.reg .pred p;
 setp.ne.b32 p, %r5, 0;
 @p st.global.f32 [%rd1], %f17;}

	// end inline asm
	mul.wide.u32 	%rd19, %r22, 4;
	add.s64 	%rd2, %rd1, %rd19;
	setp.gt.u32 	%p4, %r29, 1;
	and.pred  	%p5, %p4, %p1;
	ld.shared.f32 	%f18, [%r27+128];
	selp.u32 	%r6, 1, 0, %p5;
	// begin inline asm
	{.reg .pred p;
 setp.ne.b32 p, %r6, 0;
 @p st.global.f32 [%rd2], %f18;}

	// end inline asm
	shl.b32 	%r30, %r22, 1;
	mul.wide.u32 	%rd20, %r30, 4;
	add.s64 	%rd3, %rd1, %rd20;
	setp.gt.u32 	%p6, %r29, 2;
	and.pred  	%p7, %p6, %p1;
	ld.shared.f32 	%f19, [%r27+256];
	selp.u32 	%r7, 1, 0, %p7;
	// begin inline asm
	{.reg .pred p;
 setp.ne.b32 p, %r7, 0;
 @p st.global.f32 [%rd3], %f19;}

	// end inline asm
	mul.lo.s32 	%r31, %r22, 3;
	mul.wide.u32 	%rd21, %r31, 4;
	add.s64 	%rd4, %rd1, %rd21;
	setp.gt.u32 	%p8, %r29, 3;
	and.pred  	%p9, %p8, %p1;
	ld.shared.f32 	%f20, [%r27+384];
	selp.u32 	%r8, 1, 0, %p9;
	// begin inline asm
	{.reg .pred p;
 setp.ne.b32 p, %r8, 0;
 @p st.global.f32 [%rd4], %f20;}

	// end inline asm
	shl.b32 	%r32, %r22, 2;
	mul.wide.u32 	%rd22, %r32, 4;
	add.s64 	%rd5, %rd1, %rd22;
	setp.gt.u32 	%p10, %r29, 4;
	and.pred  	%p11, %p10, %p1;
	ld.shared.f32 	%f21, [%r27+512];
	selp.u32 	%r9, 1, 0, %p11;
	// begin inline asm
	{.reg .pred p;
 setp.ne.b32 p, %r9, 0;
 @p st.global.f32 [%rd5], %f21;}

	// end inline asm
	mul.lo.s32 	%r33, %r22, 5;
	mul.wide.u32 	%rd23, %r33, 4;
	add.s64 	%rd6, %rd1, %rd23;
	setp.gt.u32 	%p12, %r29, 5;
	and.pred  	%p13, %p12, %p1;
	ld.shared.f32 	%f22, [%r27+640];
	selp.u32 	%r10, 1, 0, %p13;
	// begin inline asm
	{.reg .pred p;
 setp.ne.b32 p, %r10, 0;
 @p st.global.f32 [%rd6], %f22;}

	// end inline asm
	mul.lo.s32 	%r34, %r22, 6;
	mul.wide.u32 	%rd24, %r34, 4;
	add.s64 	%rd7, %rd1, %rd24;
	setp.gt.u32 	%p14, %r29, 6;
	and.pred  	%p15, %p14, %p1;
	ld.shared.f32 	%f23, [%r27+768];
	selp.u32 	%r11, 1, 0, %p15;
	// begin inline asm
	{.reg .pred p;
 setp.ne.b32 p, %r11, 0;
 @p st.global.f32 [%rd7], %f23;}

	// end inline asm
	mul.lo.s32 	%r35, %r22, 7;
	mul.wide.u32 	%rd25, %r35, 4;
	add.s64 	%rd8, %rd1, %rd25;
	setp.gt.u32 	%p16, %r29, 7;
	and.pred  	%p17, %p16, %p1;
	ld.shared.f32 	%f24, [%r27+896];
	selp.u32 	%r12, 1, 0, %p17;
	// begin inline asm
	{.reg .pred p;
 setp.ne.b32 p, %r12, 0;
 @p st.global.f32 [%rd8], %f24;}

	// end inline asm
	shl.b32 	%r36, %r22, 3;
	mul.wide.u32 	%rd26, %r36, 4;
	add.s64 	%rd9, %rd1, %rd26;
	setp.gt.u32 	%p18, %r29, 8;
	and.pred  	%p19, %p18, %p1;
	ld.shared.f32 	%f25, [%r27+1024];
	selp.u32 	%r13, 1, 0, %p19;
	// begin inline asm
	{.reg .pred p;
 setp.ne.b32 p, %r13, 0;
 @p st.global.f32 [%rd9], %f25;}

	// end inline asm
	mul.lo.s32 	%r37, %r22, 9;
	mul.wide.u32 	%rd27, %r37, 4;
	add.s64 	%rd10, %rd1, %rd27;
	setp.gt.u32 	%p20, %r29, 9;
	and.pred  	%p21, %p20, %p1;
	ld.shared.f32 	%f26, [%r27+1152];
	selp.u32 	%r14, 1, 0, %p21;
	// begin inline asm
	{.reg .pred p;
 setp.ne.b32 p, %r14, 0;
 @p st.global.f32 [%rd10], %f26;}

	// end inline asm
	mul.lo.s32 	%r38, %r22, 10;
	mul.wide.u32 	%rd28, %r38, 4;
	add.s64 	%rd11, %rd1, %rd28;
	setp.gt.u32 	%p22, %r29, 10;
	and.pred  	%p23, %p22, %p1;
	ld.shared.f32 	%f27, [%r27+1280];
	selp.u32 	%r15, 1, 0, %p23;
	// begin inline asm
	{.reg .pred p;
 setp.ne.b32 p, %r15, 0;
 @p st.global.f32 [%rd11], %f27;}

	// end inline asm
	mul.lo.s32 	%r39, %r22, 11;
	mul.wide.u32 	%rd29, %r39, 4;
	add.s64 	%rd12, %rd1, %rd29;
	setp.gt.u32 	%p24, %r29, 11;
	and.pred  	%p25, %p24, %p1;
	ld.shared.f32 	%f28, [%r27+1408];
	selp.u32 	%r16, 1, 0, %p25;
	// begin inline asm
	{.reg .pred p;
 setp.ne.b32 p, %r16, 0;
 @p st.global.f32 [%rd12], %f28;}

	// end inline asm
	mul.lo.s32 	%r40, %r22, 12;
	mul.wide.u32 	%rd30, %r40, 4;
	add.s64 	%rd13, %rd1, %rd30;
	setp.gt.u32 	%p26, %r29, 12;
	and.pred  	%p27, %p26, %p1;
	ld.shared.f32 	%f29, [%r27+1536];
	selp.u32 	%r17, 1, 0, %p27;
	// begin inline asm
	{.reg .pred p;
 setp.ne.b32 p, %r17, 0;
 @p st.global.f32 [%rd13], %f29;}

	// end inline asm
	mul.lo.s32 	%r41, %r22, 13;
	mul.wide.u32 	%rd31, %r41, 4;
	add.s64 	%rd14, %rd1, %rd31;
	setp.gt.u32 	%p28, %r29, 13;
	and.pred  	%p29, %p28, %p1;
	ld.shared.f32 	%f30, [%r27+1664];
	selp.u32 	%r18, 1, 0, %p29;
	// begin inline asm
	{.reg .pred p;
 setp.ne.b32 p, %r18, 0;
 @p st.global.f32 [%rd14], %f30;}

	// end inline asm
	mul.lo.s32 	%r42, %r22, 14;
	mul.wide.u32 	%rd32, %r42, 4;
	add.s64 	%rd15, %rd1, %rd32;
	setp.gt.u32 	%p30, %r29, 14;
	and.pred  	%p31, %p30, %p1;
	ld.shared.f32 	%f31, [%r27+1792];
	selp.u32 	%r19, 1, 0, %p31;
	// begin inline asm
	{.reg .pred p;
 setp.ne.b32 p, %r19, 0;
 @p st.global.f32 [%rd15], %f31;}

	// end inline asm
	mul.lo.s32 	%r43, %r22, 15;
	mul.wide.u32 	%rd33, %r43, 4;
	add.s64 	%rd16, %rd1, %rd33;
	setp.gt.u32 	%p32, %r29, 15;
	and.pred  	%p33, %p32, %p1;
	ld.shared.f32 	%f32, [%r27+1920];
	selp.u32 	%r20, 1, 0, %p33;
	// begin inline asm
	{.reg .pred p;
 setp.ne.b32 p, %r20, 0;
 @p st.global.f32 [%rd16], %f32;}

	// end inline asm
	ret;

}
	// .globl	_Z22sgemm_128x128x8_kernelPKfS0_Pfjjjjj
.visible .entry _Z22sgemm_128x128x8_kernelPKfS0_Pfjjjjj(
	.param .u64 .ptr .align 1 _Z22sgemm_128x128x8_kernelPKfS0_Pfjjjjj_param_0,
	.param .u64 .ptr .align 1 _Z22sgemm_128x128x8_kernelPKfS0_Pfjjjjj_param_1,
	.param .u64 .ptr .align 1 _Z22sgemm_128x128x8_kernelPKfS0_Pfjjjjj_param_2,
	.param .u32 _Z22sgemm_128x128x8_kernelPKfS0_Pfjjjjj_param_3,
	.param .u32 _Z22sgemm_128x128x8_kernelPKfS0_Pfjjjjj_param_4,
	.param .u32 _Z22sgemm_128x128x8_kernelPKfS0_Pfjjjjj_param_5,
	.param .u32 _Z22sgemm_128x128x8_kernelPKfS0_Pfjjjjj_param_6,
	.param .u32 _Z22sgemm_128x128x8_kernelPKfS0_Pfjjjjj_param_7
)
.maxntid 256
.minnctapersm 2
{
	.reg .pred 	%p<33>;
	.reg .b32 	%r<317>;
	.reg .b32 	%f<1795>;
	.reg .b64 	%rd<174>;
	// demoted variable
	.shared .align 16384 .b8 _ZZ22sgemm_128x128x8_kernelPKfS0_PfjjjjjE4smem[24576];
	ld.param.u64 	%rd25, [_Z22sgemm_128x128x8_kernelPKfS0_Pfjjjjj_param_0];
	ld.param.u64 	%rd11, [_Z22sgemm_128x128x8_kernelPKfS0_Pfjjjjj_param_1];
	ld.param.u32 	%r30, [_Z22sgemm_128x128x8_kernelPKfS0_Pfjjjjj_param_3];
	ld.param.u32 	%r31, [_Z22sgemm_128x128x8_kernelPKfS0_Pfjjjjj_param_4];
	ld.param.u32 	%r55, [_Z22sgemm_128x128x8_kernelPKfS0_Pfjjjjj_param_5];
	ld.param.u32 	%r32, [_Z22sgemm_128x128x8_kernelPKfS0_Pfjjjjj_param_6];
	mov.u32 	%r56, %tid.x;
	and.b32  	%r58, %r56, 31;
	shr.u32 	%r59, %r56, 5;
	shr.u32 	%r60, %r56, 1;
	and.b32  	%r1, %r60, 7;
	shr.u32 	%r61, %r56, 3;
	and.b32  	%r62, %r61, 2;
	and.b32  	%r63, %r56, 1;
	or.b32  	%r2, %r62, %r63;
	mov.u32 	%r64, %ctaid.y;
	shl.b32 	%r65, %r64, 7;
	and.b32  	%r66, %r60, 124;
	or.b32  	%r67, %r66, %r65;
	mul.lo.s32 	%r68, %r55, %r67;
	cvt.u64.u32 	%rd26, %r68;
	and.b32  	%r69, %r56, 7;
	cvt.u64.u32 	%rd27, %r69;
	add.s64 	%rd28, %rd26, %rd27;
	shl.b64 	%rd29, %rd28, 2;
	add.s64 	%rd17, %rd25, %rd29;
	mul.lo.s32 	%r70, %r31, %r59;
	cvt.u64.u32 	%rd30, %r70;
	mov.u32 	%r71, %ctaid.x;
	shl.b32 	%r72, %r71, 7;
	or.b32  	%r3, %r58, %r72;
	cvt.u64.u32 	%rd31, %r3;
	add.s64 	%rd1, %rd31, %rd30;
	shl.b64 	%rd32, %rd1, 2;
	add.s64 	%rd21, %rd11, %rd32;
	mad.lo.s32 	%r73, %r69, 132, %r66;
	mul.wide.u32 	%rd33, %r73, 4;
	mov.u32 	%r74, _ZZ22sgemm_128x128x8_kernelPKfS0_PfjjjjjE4smem;
	cvt.u64.u32 	%rd34, %r74;
	cvta.shared.u64 	%rd35, %rd34;
	add.s64 	%rd13, %rd35, %rd33;
	// begin inline asm
	{.reg .u64 u64addr;
 cvta.to.shared.u64 u64addr, %rd13;
 cvt.u32.u64 %r312, u64addr;}

	// end inline asm
	shl.b32 	%r75, %r56, 2;
	and.b32  	%r76, %r75, 896;
	or.b32  	%r77, %r76, %r58;
	mul.wide.u32 	%rd36, %r77, 4;
	add.s64 	%rd37, %rd35, 16384;
	add.s64 	%rd14, %rd37, %rd36;
	// begin inline asm
	{.reg .u64 u64addr;
 cvta.to.shared.u64 u64addr, %rd14;
 cvt.u32.u64 %r311, u64addr;}

	// end inline asm
	and.b32  	%r6, %r60, 96;
	shl.b32 	%r78, %r2, 2;
	or.b32  	%r79, %r78, %r6;
	mul.wide.u32 	%rd38, %r79, 4;
	add.s64 	%rd15, %rd35, %rd38;
	// begin inline asm
	{.reg .u64 u64addr;
 cvta.to.shared.u64 u64addr, %rd15;
 cvt.u32.u64 %r316, u64addr;}

	// end inline asm
	shl.b32 	%r80, %r56, 1;
	and.b32  	%r8, %r80, 64;
	and.b32  	%r81, %r80, 92;
	mul.wide.u32 	%rd39, %r81, 4;
	add.s64 	%rd16, %rd37, %rd39;
	// begin inline asm
	{.reg .u64 u64addr;
 cvta.to.shared.u64 u64addr, %rd16;
 cvt.u32.u64 %r315, u64addr;}

	// end inline asm
	setp.lt.u32 	%p1, %r67, %r30;
	or.b32  	%r82, %r67, 1;
	setp.lt.u32 	%p2, %r82, %r30;
	or.b32  	%r83, %r67, 2;
	setp.lt.u32 	%p3, %r83, %r30;
	or.b32  	%r84, %r67, 3;
	setp.lt.u32 	%p4, %r84, %r30;
	setp.lt.u32 	%p5, %r3, %r31;
	or.b32  	%r10, %r3, 32;
	setp.lt.u32 	%p6, %r10, %r31;
	or.b32  	%r85, %r3, 64;
	setp.lt.u32 	%p7, %r85, %r31;
	or.b32  	%r86, %r3, 96;
	setp.lt.u32 	%p8, %r86, %r31;
	add.s32 	%r87, %r55, 7;
	shr.u32 	%r310, %r87, 3;
	add.s32 	%r88, %r310, -1;
	shl.b32 	%r89, %r88, 3;
	sub.s32 	%r90, %r55, %r89;
	setp.lt.u32 	%p9, %r69, %r90;
	and.pred  	%p10, %p1, %p9;
	selp.u32 	%r38, 1, 0, %p10;
	// begin inline asm
	{.reg .pred p;
 setp.ne.b32 p, %r38, 0;
 @!p mov.b32 %f321, 0;
 @p ld.global.nc.f32 %f321, [%rd17];}

	// end inline asm
	and.pred  	%p11, %p2, %p9;
	selp.u32 	%r39, 1, 0, %p11;
	cvt.u64.u32 	%rd40, %r32;
	add.s64 	%rd18, %rd17, %rd40;
	// begin inline asm
	{.reg .pred p;
 setp.ne.b32 p, %r39, 0;
 @!p mov.b32 %f322, 0;
 @p ld.global.nc.f32 %f322, [%rd18];}

	// end inline asm
	and.pred  	%p12, %p3, %p9;
	selp.u32 	%r40, 1, 0, %p12;
	shl.b32 	%r12, %r32, 1;
	cvt.u64.u32 	%rd41, %r12;
	add.s64 	%rd19, %rd17, %rd41;
	// begin inline asm
	{.reg .pred p;
 setp.ne.b32 p, %r40, 0;
 @!p mov.b32 %f323, 0;
 @p ld.global.nc.f32 %f323, [%rd19];}

	// end inline asm
	and.pred  	%p13, %p4, %p9;
	selp.u32 	%r41, 1, 0, %p13;
	mul.lo.s32 	%r13, %r32, 3;
	cvt.u64.u32 	%rd42, %r13;
	add.s64 	%rd20, %rd17, %rd42;
	// begin inline asm
	{.reg .pred p;
 setp.ne.b32 p, %r41, 0;
 @!p mov.b32 %f324, 0;
 @p ld.global.nc.f32 %f324, [%rd20];}

	// end inline asm
	// begin inline asm
	st.shared.v4.f32 [%r312], {%f321, %f322, %f323, %f324};

	// end inline asm
	setp.lt.u32 	%p14, %r59, %r90;
	and.pred  	%p15, %p5, %p14;
	selp.u32 	%r43, 1, 0, %p15;
	// begin inline asm
	{.reg .pred p;
 setp.ne.b32 p, %r43, 0;
 @!p mov.b32 %f329, 0;
 @p ld.global.nc.f32 %f329, [%rd21];}

	// end inline asm
	and.pred  	%p16, %p6, %p14;
	selp.u32 	%r44, 1, 0, %p16;
	add.s64 	%rd22, %rd21, 128;
	// begin inline asm
	{.reg .pred p;
 setp.ne.b32 p, %r44, 0;
 @!p mov.b32 %f330, 0;
 @p ld.global.nc.f32 %f330, [%rd22];}

	// end inline asm
	and.pred  	%p17, %p7, %p14;
	selp.u32 	%r45, 1, 0, %p17;
	add.s64 	%rd23, %rd21, 256;
	// begin inline asm
	{.reg .pred p;
 setp.ne.b32 p, %r45, 0;
 @!p mov.b32 %f331, 0;
 @p ld.global.nc.f32 %f331, [%rd23];}

	// end inline asm
	and.pred  	%p18, %p8, %p14;
	selp.u32 	%r46, 1, 0, %p18;
	add.s64 	%rd24, %rd21, 384;
	// begin inline asm
	{.reg .pred p;
 setp.ne.b32 p, %r46, 0;
 @!p mov.b32 %f332, 0;
 @p ld.global.nc.f32 %f332, [%rd24];}

	// end inline asm
	// begin inline asm
	st.shared.f32 [%r311], %f329;

	// end inline asm
	add.s32 	%r48, %r311, 128;
	// begin inline asm
	st.shared.f32 [%r48], %f330;

	// end inline asm
	add.s32 	%r49, %r311, 256;
	// begin inline asm
	st.shared.f32 [%r49], %f331;

	// end inline asm
	add.s32 	%r50, %r311, 384;
	// begin inline asm
	st.shared.f32 [%r50], %f332;

	// end inline asm
	bar.sync 	0;
	mul.wide.u32 	%rd43, %r90, 4;
	add.s64 	%rd173, %rd17, %rd43;
	mul.lo.s32 	%r92, %r90, %r31;
	cvt.u64.u32 	%rd3, %r92;
	// begin inline asm
	ld.shared.v4.f32 {%f1787, %f1788, %f1789, %f1790}, [%r316];

	// end inline asm
	add.s32 	%r52, %r316, 64;
	// begin inline asm
	ld.shared.v4.f32 {%f1791, %f1792, %f1793, %f1794}, [%r52];

	// end inline asm
	// begin inline asm
	ld.shared.v4.f32 {%f1722, %f1721, %f1720, %f1719}, [%r315];

	// end inline asm
	add.s32 	%r54, %r315, 128;
	// begin inline asm
	ld.shared.v4.f32 {%f1718, %f1717, %f1716, %f1715}, [%r54];

	// end inline asm
	setp.eq.s32 	%p19, %r88, 0;
	mov.f32 	%f1723, 0f00000000;
	mov.f32 	%f1724, %f1723;
	mov.f32 	%f1725, %f1723;
	mov.f32 	%f1726, %f1723;
	mov.f32 	%f1727, %f1723;
	mov.f32 	%f1728, %f1723;
	mov.f32 	%f1729, %f1723;
	mov.f32 	%f1730, %f1723;
	mov.f32 	%f1731, %f1723;
	mov.f32 	%f1732, %f1723;
	mov.f32 	%f1733, %f1723;
	mov.f32 	%f1734, %f1723;
	mov.f32 	%f1735, %f1723;
	mov.f32 	%f1736, %f1723;
	mov.f32 	%f1737, %f1723;
	mov.f32 	%f1738, %f1723;
	mov.f32 	%f1739, %f1723;
	mov.f32 	%f1740, %f1723;
	mov.f32 	%f1741, %f1723;
	mov.f32 	%f1742, %f1723;
	mov.f32 	%f1743, %f1723;
	mov.f32 	%f1744, %f1723;
	mov.f32 	%f1745, %f1723;
	mov.f32 	%f1746, %f1723;
	mov.f32 	%f1747, %f1723;
	mov.f32 	%f1748, %f1723;
	mov.f32 	%f1749, %f1723;
	mov.f32 	%f1750, %f1723;
	mov.f32 	%f1751, %f1723;
	mov.f32 	%f1752, %f1723;
	mov.f32 	%f1753, %f1723;
	mov.f32 	%f1754, %f1723;
	mov.f32 	%f1755, %f1723;
	mov.f32 	%f1756, %f1723;
	mov.f32 	%f1757, %f1723;
	mov.f32 	%f1758, %f1723;
	mov.f32 	%f1759, %f1723;
	mov.f32 	%f1760, %f1723;
	mov.f32 	%f1761, %f1723;
	mov.f32 	%f1762, %f1723;
	mov.f32 	%f1763, %f1723;
	mov.f32 	%f1764, %f1723;
	mov.f32 	%f1765, %f1723;
	mov.f32 	%f1766, %f1723;
	mov.f32 	%f1767, %f1723;
	mov.f32 	%f1768, %f1723;
	mov.f32 	%f1769, %f1723;
	mov.f32 	%f1770, %f1723;
	mov.f32 	%f1771, %f1723;
	mov.f32 	%f1772, %f1723;
	mov.f32 	%f1773, %f1723;
	mov.f32 	%f1774, %f1723;
	mov.f32 	%f1775, %f1723;
	mov.f32 	%f1776, %f1723;
	mov.f32 	%f1777, %f1723;
	mov.f32 	%f1778, %f1723;
	mov.f32 	%f1779, %f1723;
	mov.f32 	%f1780, %f1723;
	mov.f32 	%f1781, %f1723;
	mov.f32 	%f1782, %f1723;
	mov.f32 	%f1783, %f1723;
	mov.f32 	%f1784, %f1723;
	mov.f32 	%f1785, %f1723;
	mov.f32 	%f1786, %f1723;
	@%p19 bra 	$L__BB1_3;
	shl.b64 	%rd45, %rd3, 2;
	add.s64 	%rd46, %rd32, %rd45;
	add.s64 	%rd47, %rd46, %rd11;
	add.s64 	%rd172, %rd47, 256;
	mov.f32 	%f1723, 0f00000000;
$L__BB1_2:
	ld.param.u32 	%r309, [_Z22sgemm_128x128x8_kernelPKfS0_Pfjjjjj_param_7];
	ld.param.u32 	%r308, [_Z22sgemm_128x128x8_kernelPKfS0_Pfjjjjj_param_6];
	cvt.u64.u32 	%rd56, %r309;
	cvt.u64.u32 	%rd59, %r308;
	add.s64 	%rd52, %rd172, -256;
	xor.b32  	%r312, %r312, 8192;
	xor.b32  	%r311, %r311, 4096;
	add.s32 	%r93, %r316, 528;
	// begin inline asm
	ld.shared.v4.f32 {%f355, %f356, %f357, %f358}, [%r93];

	// end inline asm
	add.s32 	%r94, %r316, 592;
	// begin inline asm
	ld.shared.v4.f32 {%f359, %f360, %f361, %f362}, [%r94];

	// end inline asm
	add.s32 	%r95, %r315, 512;
	// begin inline asm
	ld.shared.v4.f32 {%f363, %f364, %f365, %f366}, [%r95];

	// end inline asm
	add.s32 	%r96, %r315, 640;
	// begin inline asm
	ld.shared.v4.f32 {%f367, %f368, %f369, %f370}, [%r96];

	// end inline asm
	setp.lt.u32 	%p20, %r67, %r30;
	selp.u32 	%r97, 1, 0, %p20;
	// begin inline asm
	{.reg .pred p;
 setp.ne.b32 p, %r97, 0;
 @p ld.global.nc.f32 %f371, [%rd173];}

	// end inline asm
	add.s64 	%rd49, %rd173, %rd59;
	setp.lt.u32 	%p21, %r82, %r30;
	selp.u32 	%r98, 1, 0, %p21;
	// begin inline asm
	{.reg .pred p;
 setp.ne.b32 p, %r98, 0;
 @p ld.global.nc.f32 %f372, [%rd49];}

	// end inline asm
	add.s64 	%rd50, %rd173, %rd41;
	setp.lt.u32 	%p22, %r83, %r30;
	selp.u32 	%r99, 1, 0, %p22;
	// begin inline asm
	{.reg .pred p;
 setp.ne.b32 p, %r99, 0;
 @p ld.global.nc.f32 %f373, [%rd50];}

	// end inline asm
	add.s64 	%rd51, %rd173, %rd42;
	setp.lt.u32 	%p23, %r84, %r30;
	selp.u32 	%r100, 1, 0, %p23;
	// begin inline asm
	{.reg .pred p;
 setp.ne.b32 p, %r100, 0;
 @p ld.global.nc.f32 %f374, [%rd51];}

	// end inline asm
	setp.lt.u32 	%p24, %r3, %r31;
	selp.u32 	%r101, 1, 0, %p24;
	// begin inline asm
	{.reg .pred p;
 setp.ne.b32 p, %r101, 0;
 @p ld.global.nc.f32 %f375, [%rd52];}

	// end inline asm
	add.s64 	%rd53, %rd172, -128;
	setp.lt.u32 	%p25, %r10, %r31;
	selp.u32 	%r102, 1, 0, %p25;
	// begin inline asm
	{.reg .pred p;
 setp.ne.b32 p, %r102, 0;
 @p ld.global.nc.f32 %f376, [%rd53];}

	// end inline asm
	add.s32 	%r147, %r3, 64;
	setp.lt.u32 	%p26, %r147, %r31;
	selp.u32 	%r103, 1, 0, %p26;
	// begin inline asm
	{.reg .pred p;
 setp.ne.b32 p, %r103, 0;
 @p ld.global.nc.f32 %f377, [%rd172];}

	// end inline asm
	add.s64 	%rd55, %rd172, 128;
	add.s32 	%r148, %r3, 96;
	setp.lt.u32 	%p27, %r148, %r31;
	selp.u32 	%r104, 1, 0, %p27;
	// begin inline asm
	{.reg .pred p;
 setp.ne.b32 p, %r104, 0;
 @p ld.global.nc.f32 %f378, [%rd55];}

	// end inline asm
	fma.rn.f32 	%f499, %f1787, %f1722, %f1786;
	fma.rn.f32 	%f500, %f1787, %f1721, %f1785;
	fma.rn.f32 	%f501, %f1787, %f1720, %f1784;
	fma.rn.f32 	%f502, %f1787, %f1719, %f1783;
	fma.rn.f32 	%f503, %f1787, %f1718, %f1782;
	fma.rn.f32 	%f504, %f1787, %f1717, %f1781;
	fma.rn.f32 	%f505, %f1787, %f1716, %f1780;
	fma.rn.f32 	%f506, %f1787, %f1715, %f1779;
	fma.rn.f32 	%f507, %f1788, %f1722, %f1778;
	fma.rn.f32 	%f508, %f1788, %f1721, %f1777;
	fma.rn.f32 	%f509, %f1788, %f1720, %f1776;
	fma.rn.f32 	%f510, %f1788, %f1719, %f1775;
	fma.rn.f32 	%f511, %f1788, %f1718, %f1774;
	fma.rn.f32 	%f512, %f1788, %f1717, %f1773;
	fma.rn.f32 	%f513, %f1788, %f1716, %f1772;
	fma.rn.f32 	%f514, %f1788, %f1715, %f1771;
	fma.rn.f32 	%f515, %f1789, %f1722, %f1770;
	fma.rn.f32 	%f516, %f1789, %f1721, %f1769;
	fma.rn.f32 	%f517, %f1789, %f1720, %f1768;
	fma.rn.f32 	%f518, %f1789, %f1719, %f1767;
	fma.rn.f32 	%f519, %f1789, %f1718, %f1766;
	fma.rn.f32 	%f520, %f1789, %f1717, %f1765;
	fma.rn.f32 	%f521, %f1789, %f1716, %f1764;
	fma.rn.f32 	%f522, %f1789, %f1715, %f1763;
	fma.rn.f32 	%f523, %f1790, %f1722, %f1762;
	fma.rn.f32 	%f524, %f1790, %f1721, %f1761;
	fma.rn.f32 	%f525, %f1790, %f1720, %f1760;
	fma.rn.f32 	%f526, %f1790, %f1719, %f1759;
	fma.rn.f32 	%f527, %f1790, %f1718, %f1758;
	fma.rn.f32 	%f528, %f1790, %f1717, %f1757;
	fma.rn.f32 	%f529, %f1790, %f1716, %f1756;
	fma.rn.f32 	%f530, %f1790, %f1715, %f1755;
	fma.rn.f32 	%f531, %f1791, %f1722, %f1754;
	fma.rn.f32 	%f532, %f1791, %f1721, %f1753;
	fma.rn.f32 	%f533, %f1791, %f1720, %f1752;
	fma.rn.f32 	%f534, %f1791, %f1719, %f1751;
	fma.rn.f32 	%f535, %f1791, %f1718, %f1750;
	fma.rn.f32 	%f536, %f1791, %f1717, %f1749;
	fma.rn.f32 	%f537, %f1791, %f1716, %f1748;
	fma.rn.f32 	%f538, %f1791, %f1715, %f1747;
	fma.rn.f32 	%f539, %f1792, %f1722, %f1746;
	fma.rn.f32 	%f540, %f1792, %f1721, %f1745;
	fma.rn.f32 	%f541, %f1792, %f1720, %f1744;
	fma.rn.f32 	%f542, %f1792, %f1719, %f1743;
	fma.rn.f32 	%f543, %f1792, %f1718, %f1742;
	fma.rn.f32 	%f544, %f1792, %f1717, %f1741;
	fma.rn.f32 	%f545, %f1792, %f1716, %f1740;
	fma.rn.f32 	%f546, %f1792, %f1715, %f1739;
	fma.rn.f32 	%f547, %f1793, %f1722, %f1738;
	fma.rn.f32 	%f548, %f1793, %f1721, %f1737;
	fma.rn.f32 	%f549, %f1793, %f1720, %f1736;
	fma.rn.f32 	%f550, %f1793, %f1719, %f1735;
	fma.rn.f32 	%f551, %f1793, %f1718, %f1734;
	fma.rn.f32 	%f552, %f1793, %f1717, %f1733;
	fma.rn.f32 	%f553, %f1793, %f1716, %f1732;
	fma.rn.f32 	%f554, %f1793, %f1715, %f1731;
	fma.rn.f32 	%f555, %f1794, %f1722, %f1730;
	fma.rn.f32 	%f556, %f1794, %f1721, %f1729;
	fma.rn.f32 	%f557, %f1794, %f1720, %f1728;
	fma.rn.f32 	%f558, %f1794, %f1719, %f1727;
	fma.rn.f32 	%f559, %f1794, %f1718, %f1726;
	fma.rn.f32 	%f560, %f1794, %f1717, %f1725;
	fma.rn.f32 	%f561, %f1794, %f1716, %f1724;
	fma.rn.f32 	%f562, %f1794, %f1715, %f1723;
	add.s32 	%r105, %r316, 1056;
	// begin inline asm
	ld.shared.v4.f32 {%f379, %f380, %f381, %f382}, [%r105];

	// end inline asm
	add.s32 	%r106, %r316, 1120;
	// begin inline asm
	ld.shared.v4.f32 {%f383, %f384, %f385, %f386}, [%r106];

	// end inline asm
	add.s32 	%r107, %r315, 1024;
	// begin inline asm
	ld.shared.v4.f32 {%f387, %f388, %f389, %f390}, [%r107];

	// end inline asm
	add.s32 	%r108, %r315, 1152;
	// begin inline asm
	ld.shared.v4.f32 {%f391, %f392, %f393, %f394}, [%r108];

	// end inline asm
	fma.rn.f32 	%f563, %f355, %f363, %f499;
	fma.rn.f32 	%f564, %f355, %f364, %f500;
	fma.rn.f32 	%f565, %f355, %f365, %f501;
	fma.rn.f32 	%f566, %f355, %f366, %f502;
	fma.rn.f32 	%f567, %f355, %f367, %f503;
	fma.rn.f32 	%f568, %f355, %f368, %f504;
	fma.rn.f32 	%f569, %f355, %f369, %f505;
	fma.rn.f32 	%f570, %f355, %f370, %f506;
	fma.rn.f32 	%f571, %f356, %f363, %f507;
	fma.rn.f32 	%f572, %f356, %f364, %f508;
	fma.rn.f32 	%f573, %f356, %f365, %f509;
	fma.rn.f32 	%f574, %f356, %f366, %f510;
	fma.rn.f32 	%f575, %f356, %f367, %f511;
	fma.rn.f32 	%f576, %f356, %f368, %f512;
	fma.rn.f32 	%f577, %f356, %f369, %f513;
	fma.rn.f32 	%f578, %f356, %f370, %f514;
	fma.rn.f32 	%f579, %f357, %f363, %f515;
	fma.rn.f32 	%f580, %f357, %f364, %f516;
	fma.rn.f32 	%f581, %f357, %f365, %f517;
	fma.rn.f32 	%f582, %f357, %f366, %f518;
	fma.rn.f32 	%f583, %f357, %f367, %f519;
	fma.rn.f32 	%f584, %f357, %f368, %f520;
	fma.rn.f32 	%f585, %f357, %f369, %f521;
	fma.rn.f32 	%f586, %f357, %f370, %f522;
	fma.rn.f32 	%f587, %f358, %f363, %f523;
	fma.rn.f32 	%f588, %f358, %f364, %f524;
	fma.rn.f32 	%f589, %f358, %f365, %f525;
	fma.rn.f32 	%f590, %f358, %f366, %f526;
	fma.rn.f32 	%f591, %f358, %f367, %f527;
	fma.rn.f32 	%f592, %f358, %f368, %f528;
	fma.rn.f32 	%f593, %f358, %f369, %f529;
	fma.rn.f32 	%f594, %f358, %f370, %f530;
	fma.rn.f32 	%f595, %f359, %f363, %f531;
	fma.rn.f32 	%f596, %f359, %f364, %f532;
	fma.rn.f32 	%f597, %f359, %f365, %f533;
	fma.rn.f32 	%f598, %f359, %f366, %f534;
	fma.rn.f32 	%f599, %f359, %f367, %f535;
	fma.rn.f32 	%f600, %f359, %f368, %f536;
	fma.rn.f32 	%f601, %f359, %f369, %f537;
	fma.rn.f32 	%f602, %f359, %f370, %f538;
	fma.rn.f32 	%f603, %f360, %f363, %f539;
	fma.rn.f32 	%f604, %f360, %f364, %f540;
	fma.rn.f32 	%f605, %f360, %f365, %f541;
	fma.rn.f32 	%f606, %f360, %f366, %f542;
	fma.rn.f32 	%f607, %f360, %f367, %f543;
	fma.rn.f32 	%f608, %f360, %f368, %f544;
	fma.rn.f32 	%f609, %f360, %f369, %f545;
	fma.rn.f32 	%f610, %f360, %f370, %f546;
	fma.rn.f32 	%f611, %f361, %f363, %f547;
	fma.rn.f32 	%f612, %f361, %f364, %f548;
	fma.rn.f32 	%f613, %f361, %f365, %f549;
	fma.rn.f32 	%f614, %f361, %f366, %f550;
	fma.rn.f32 	%f615, %f361, %f367, %f551;
	fma.rn.f32 	%f616, %f361, %f368, %f552;
	fma.rn.f32 	%f617, %f361, %f369, %f553;
	fma.rn.f32 	%f618, %f361, %f370, %f554;
	fma.rn.f32 	%f619, %f362, %f363, %f555;
	fma.rn.f32 	%f620, %f362, %f364, %f556;
	fma.rn.f32 	%f621, %f362, %f365, %f557;
	fma.rn.f32 	%f622, %f362, %f366, %f558;
	fma.rn.f32 	%f623, %f362, %f367, %f559;
	fma.rn.f32 	%f624, %f362, %f368, %f560;
	fma.rn.f32 	%f625, %f362, %f369, %f561;
	fma.rn.f32 	%f626, %f362, %f370, %f562;
	add.s32 	%r109, %r316, 1584;
	// begin inline asm
	ld.shared.v4.f32 {%f395, %f396, %f397, %f398}, [%r109];

	// end inline asm
	add.s32 	%r110, %r316, 1648;
	// begin inline asm
	ld.shared.v4.f32 {%f399, %f400, %f401, %f402}, [%r110];

	// end inline asm
	add.s32 	%r111, %r315, 1536;
	// begin inline asm
	ld.shared.v4.f32 {%f403, %f404, %f405, %f406}, [%r111];

	// end inline asm
	add.s32 	%r112, %r315, 1664;
	// begin inline asm
	ld.shared.v4.f32 {%f407, %f408, %f409, %f410}, [%r112];

	// end inline asm
	fma.rn.f32 	%f627, %f379, %f387, %f563;
	fma.rn.f32 	%f628, %f379, %f388, %f564;
	fma.rn.f32 	%f629, %f379, %f389, %f565;
	fma.rn.f32 	%f630, %f379, %f390, %f566;
	fma.rn.f32 	%f631, %f379, %f391, %f567;
	fma.rn.f32 	%f632, %f379, %f392, %f568;
	fma.rn.f32 	%f633, %f379, %f393, %f569;
	fma.rn.f32 	%f634, %f379, %f394, %f570;
	fma.rn.f32 	%f635, %f380, %f387, %f571;
	fma.rn.f32 	%f636, %f380, %f388, %f572;
	fma.rn.f32 	%f637, %f380, %f389, %f573;
	fma.rn.f32 	%f638, %f380, %f390, %f574;
	fma.rn.f32 	%f639, %f380, %f391, %f575;
	fma.rn.f32 	%f640, %f380, %f392, %f576;
	fma.rn.f32 	%f641, %f380, %f393, %f577;
	fma.rn.f32 	%f642, %f380, %f394, %f578;
	fma.rn.f32 	%f643, %f381, %f387, %f579;
	fma.rn.f32 	%f644, %f381, %f388, %f580;
	fma.rn.f32 	%f645, %f381, %f389, %f581;
	fma.rn.f32 	%f646, %f381, %f390, %f582;
	fma.rn.f32 	%f647, %f381, %f391, %f583;
	fma.rn.f32 	%f648, %f381, %f392, %f584;
	fma.rn.f32 	%f649, %f381, %f393, %f585;
	fma.rn.f32 	%f650, %f381, %f394, %f586;
	fma.rn.f32 	%f651, %f382, %f387, %f587;
	fma.rn.f32 	%f652, %f382, %f388, %f588;
	fma.rn.f32 	%f653, %f382, %f389, %f589;
	fma.rn.f32 	%f654, %f382, %f390, %f590;
	fma.rn.f32 	%f655, %f382, %f391, %f591;
	fma.rn.f32 	%f656, %f382, %f392, %f592;
	fma.rn.f32 	%f657, %f382, %f393, %f593;
	fma.rn.f32 	%f658, %f382, %f394, %f594;
	fma.rn.f32 	%f659, %f383, %f387, %f595;
	fma.rn.f32 	%f660, %f383, %f388, %f596;
	fma.rn.f32 	%f661, %f383, %f389, %f597;
	fma.rn.f32 	%f662, %f383, %f390, %f598;
	fma.rn.f32 	%f663, %f383, %f391, %f599;
	fma.rn.f32 	%f664, %f383, %f392, %f600;
	fma.rn.f32 	%f665, %f383, %f393, %f601;
	fma.rn.f32 	%f666, %f383, %f394, %f602;
	fma.rn.f32 	%f667, %f384, %f387, %f603;
	fma.rn.f32 	%f668, %f384, %f388, %f604;
	fma.rn.f32 	%f669, %f384, %f389, %f605;
	fma.rn.f32 	%f670, %f384, %f390, %f606;
	fma.rn.f32 	%f671, %f384, %f391, %f607;
	fma.rn.f32 	%f672, %f384, %f392, %f608;
	fma.rn.f32 	%f673, %f384, %f393, %f609;
	fma.rn.f32 	%f674, %f384, %f394, %f610;
	fma.rn.f32 	%f675, %f385, %f387, %f611;
	fma.rn.f32 	%f676, %f385, %f388, %f612;
	fma.rn.f32 	%f677, %f385, %f389, %f613;
	fma.rn.f32 	%f678, %f385, %f390, %f614;
	fma.rn.f32 	%f679, %f385, %f391, %f615;
	fma.rn.f32 	%f680, %f385, %f392, %f616;
	fma.rn.f32 	%f681, %f385, %f393, %f617;
	fma.rn.f32 	%f682, %f385, %f394, %f618;
	fma.rn.f32 	%f683, %f386, %f387, %f619;
	fma.rn.f32 	%f684, %f386, %f388, %f620;
	fma.rn.f32 	%f685, %f386, %f389, %f621;
	fma.rn.f32 	%f686, %f386, %f390, %f622;
	fma.rn.f32 	%f687, %f386, %f391, %f623;
	fma.rn.f32 	%f688, %f386, %f392, %f624;
	fma.rn.f32 	%f689, %f386, %f393, %f625;
	fma.rn.f32 	%f690, %f386, %f394, %f626;
	add.s32 	%r113, %r316, 2112;
	// begin inline asm
	ld.shared.v4.f32 {%f411, %f412, %f413, %f414}, [%r113];

	// end inline asm
	add.s32 	%r114, %r316, 2176;
	// begin inline asm
	ld.shared.v4.f32 {%f415, %f416, %f417, %f418}, [%r114];

	// end inline asm
	add.s32 	%r115, %r315, 2048;
	// begin inline asm
	ld.shared.v4.f32 {%f419, %f420, %f421, %f422}, [%r115];

	// end inline asm
	add.s32 	%r116, %r315, 2176;
	// begin inline asm
	ld.shared.v4.f32 {%f423, %f424, %f425, %f426}, [%r116];

	// end inline asm
	fma.rn.f32 	%f691, %f395, %f403, %f627;
	fma.rn.f32 	%f692, %f395, %f404, %f628;
	fma.rn.f32 	%f693, %f395, %f405, %f629;
	fma.rn.f32 	%f694, %f395, %f406, %f630;
	fma.rn.f32 	%f695, %f395, %f407, %f631;
	fma.rn.f32 	%f696, %f395, %f408, %f632;
	fma.rn.f32 	%f697, %f395, %f409, %f633;
	fma.rn.f32 	%f698, %f395, %f410, %f634;
	fma.rn.f32 	%f699, %f396, %f403, %f635;
	fma.rn.f32 	%f700, %f396, %f404, %f636;
	fma.rn.f32 	%f701, %f396, %f405, %f637;
	fma.rn.f32 	%f702, %f396, %f406, %f638;
	fma.rn.f32 	%f703, %f396, %f407, %f639;
	fma.rn.f32 	%f704, %f396, %f408, %f640;
	fma.rn.f32 	%f705, %f396, %f409, %f641;
	fma.rn.f32 	%f706, %f396, %f410, %f642;
	fma.rn.f32 	%f707, %f397, %f403, %f643;
	fma.rn.f32 	%f708, %f397, %f404, %f644;
	fma.rn.f32 	%f709, %f397, %f405, %f645;
	fma.rn.f32 	%f710, %f397, %f406, %f646;
	fma.rn.f32 	%f711, %f397, %f407, %f647;
	fma.rn.f32 	%f712, %f397, %f408, %f648;
	fma.rn.f32 	%f713, %f397, %f409, %f649;
	fma.rn.f32 	%f714, %f397, %f410, %f650;
	fma.rn.f32 	%f715, %f398, %f403, %f651;
	fma.rn.f32 	%f716, %f398, %f404, %f652;
	fma.rn.f32 	%f717, %f398, %f405, %f653;
	fma.rn.f32 	%f718, %f398, %f406, %f654;
	fma.rn.f32 	%f719, %f398, %f407, %f655;
	fma.rn.f32 	%f720, %f398, %f408, %f656;
	fma.rn.f32 	%f721, %f398, %f409, %f657;
	fma.rn.f32 	%f722, %f398, %f410, %f658;
	fma.rn.f32 	%f723, %f399, %f403, %f659;
	fma.rn.f32 	%f724, %f399, %f404, %f660;
	fma.rn.f32 	%f725, %f399, %f405, %f661;
	fma.rn.f32 	%f726, %f399, %f406, %f662;
	fma.rn.f32 	%f727, %f399, %f407, %f663;
	fma.rn.f32 	%f728, %f399, %f408, %f664;
	fma.rn.f32 	%f729, %f399, %f409, %f665;
	fma.rn.f32 	%f730, %f399, %f410, %f666;
	fma.rn.f32 	%f731, %f400, %f403, %f667;
	fma.rn.f32 	%f732, %f400, %f404, %f668;
	fma.rn.f32 	%f733, %f400, %f405, %f669;
	fma.rn.f32 	%f734, %f400, %f406, %f670;
	fma.rn.f32 	%f735, %f400, %f407, %f671;
	fma.rn.f32 	%f736, %f400, %f408, %f672;
	fma.rn.f32 	%f737, %f400, %f409, %f673;
	fma.rn.f32 	%f738, %f400, %f410, %f674;
	fma.rn.f32 	%f739, %f401, %f403, %f675;
	fma.rn.f32 	%f740, %f401, %f404, %f676;
	fma.rn.f32 	%f741, %f401, %f405, %f677;
	fma.rn.f32 	%f742, %f401, %f406, %f678;
	fma.rn.f32 	%f743, %f401, %f407, %f679;
	fma.rn.f32 	%f744, %f401, %f408, %f680;
	fma.rn.f32 	%f745, %f401, %f409, %f681;
	fma.rn.f32 	%f746, %f401, %f410, %f682;
	fma.rn.f32 	%f747, %f402, %f403, %f683;
	fma.rn.f32 	%f748, %f402, %f404, %f684;
	fma.rn.f32 	%f749, %f402, %f405, %f685;
	fma.rn.f32 	%f750, %f402, %f406, %f686;
	fma.rn.f32 	%f751, %f402, %f407, %f687;
	fma.rn.f32 	%f752, %f402, %f408, %f688;
	fma.rn.f32 	%f753, %f402, %f409, %f689;
	fma.rn.f32 	%f754, %f402, %f410, %f690;
	add.s32 	%r117, %r316, 2640;
	// begin inline asm
	ld.shared.v4.f32 {%f427, %f428, %f429, %f430}, [%r117];

	// end inline asm
	add.s32 	%r118, %r316, 2704;
	// begin inline asm
	ld.shared.v4.f32 {%f431, %f432, %f433, %f434}, [%r118];

	// end inline asm
	add.s32 	%r119, %r315, 2560;
	// begin inline asm
	ld.shared.v4.f32 {%f435, %f436, %f437, %f438}, [%r119];

	// end inline asm
	add.s32 	%r120, %r315, 2688;
	// begin inline asm
	ld.shared.v4.f32 {%f439, %f440, %f441, %f442}, [%r120];

	// end inline asm
	fma.rn.f32 	%f755, %f411, %f419, %f691;
	fma.rn.f32 	%f756, %f411, %f420, %f692;
	fma.rn.f32 	%f757, %f411, %f421, %f693;
	fma.rn.f32 	%f758, %f411, %f422, %f694;
	fma.rn.f32 	%f759, %f411, %f423, %f695;
	fma.rn.f32 	%f760, %f411, %f424, %f696;
	fma.rn.f32 	%f761, %f411, %f425, %f697;
	fma.rn.f32 	%f762, %f411, %f426, %f698;
	fma.rn.f32 	%f763, %f412, %f419, %f699;
	fma.rn.f32 	%f764, %f412, %f420, %f700;
	fma.rn.f32 	%f765, %f412, %f421, %f701;
	fma.rn.f32 	%f766, %f412, %f422, %f702;
	fma.rn.f32 	%f767, %f412, %f423, %f703;
	fma.rn.f32 	%f768, %f412, %f424, %f704;
	fma.rn.f32 	%f769, %f412, %f425, %f705;
	fma.rn.f32 	%f770, %f412, %f426, %f706;
	fma.rn.f32 	%f771, %f413, %f419, %f707;
	fma.rn.f32 	%f772, %f413, %f420, %f708;
	fma.rn.f32 	%f773, %f413, %f421, %f709;
	fma.rn.f32 	%f774, %f413, %f422, %f710;
	fma.rn.f32 	%f775, %f413, %f423, %f711;
	fma.rn.f32 	%f776, %f413, %f424, %f712;
	fma.rn.f32 	%f777, %f413, %f425, %f713;
	fma.rn.f32 	%f778, %f413, %f426, %f714;
	fma.rn.f32 	%f779, %f414, %f419, %f715;
	fma.rn.f32 	%f780, %f414, %f420, %f716;
	fma.rn.f32 	%f781, %f414, %f421, %f717;
	fma.rn.f32 	%f782, %f414, %f422, %f718;
	fma.rn.f32 	%f783, %f414, %f423, %f719;
	fma.rn.f32 	%f784, %f414, %f424, %f720;
	fma.rn.f32 	%f785, %f414, %f425, %f721;
	fma.rn.f32 	%f786, %f414, %f426, %f722;
	fma.rn.f32 	%f787, %f415, %f419, %f723;
	fma.rn.f32 	%f788, %f415, %f420, %f724;
	fma.rn.f32 	%f789, %f415, %f421, %f725;
	fma.rn.f32 	%f790, %f415, %f422, %f726;
	fma.rn.f32 	%f791, %f415, %f423, %f727;
	fma.rn.f32 	%f792, %f415, %f424, %f728;
	fma.rn.f32 	%f793, %f415, %f425, %f729;
	fma.rn.f32 	%f794, %f415, %f426, %f730;
	fma.rn.f32 	%f795, %f416, %f419, %f731;
	fma.rn.f32 	%f796, %f416, %f420, %f732;
	fma.rn.f32 	%f797, %f416, %f421, %f733;
	fma.rn.f32 	%f798, %f416, %f422, %f734;
	fma.rn.f32 	%f799, %f416, %f423, %f735;
	fma.rn.f32 	%f800, %f416, %f424, %f736;
	fma.rn.f32 	%f801, %f416, %f425, %f737;
	fma.rn.f32 	%f802, %f416, %f426, %f738;
	fma.rn.f32 	%f803, %f417, %f419, %f739;
	fma.rn.f32 	%f804, %f417, %f420, %f740;
	fma.rn.f32 	%f805, %f417, %f421, %f741;
	fma.rn.f32 	%f806, %f417, %f422, %f742;
	fma.rn.f32 	%f807, %f417, %f423, %f743;
	fma.rn.f32 	%f808, %f417, %f424, %f744;
	fma.rn.f32 	%f809, %f417, %f425, %f745;
	fma.rn.f32 	%f810, %f417, %f426, %f746;
	fma.rn.f32 	%f811, %f418, %f419, %f747;
	fma.rn.f32 	%f812, %f418, %f420, %f748;
	fma.rn.f32 	%f813, %f418, %f421, %f749;
	fma.rn.f32 	%f814, %f418, %f422, %f750;
	fma.rn.f32 	%f815, %f418, %f423, %f751;
	fma.rn.f32 	%f816, %f418, %f424, %f752;
	fma.rn.f32 	%f817, %f418, %f425, %f753;
	fma.rn.f32 	%f818, %f418, %f426, %f754;
	add.s32 	%r121, %r316, 3168;
	// begin inline asm
	ld.shared.v4.f32 {%f443, %f444, %f445, %f446}, [%r121];

	// end inline asm
	add.s32 	%r122, %r316, 3232;
	// begin inline asm
	ld.shared.v4.f32 {%f447, %f448, %f449, %f450}, [%r122];

	// end inline asm
	add.s32 	%r123, %r315, 3072;
	// begin inline asm
	ld.shared.v4.f32 {%f451, %f452, %f453, %f454}, [%r123];

	// end inline asm
	add.s32 	%r124, %r315, 3200;
	// begin inline asm
	ld.shared.v4.f32 {%f455, %f456, %f457, %f458}, [%r124];

	// end inline asm
	fma.rn.f32 	%f819, %f427, %f435, %f755;
	fma.rn.f32 	%f820, %f427, %f436, %f756;
	fma.rn.f32 	%f821, %f427, %f437, %f757;
	fma.rn.f32 	%f822, %f427, %f438, %f758;
	fma.rn.f32 	%f823, %f427, %f439, %f759;
	fma.rn.f32 	%f824, %f427, %f440, %f760;
	fma.rn.f32 	%f825, %f427, %f441, %f761;
	fma.rn.f32 	%f826, %f427, %f442, %f762;
	fma.rn.f32 	%f827, %f428, %f435, %f763;
	fma.rn.f32 	%f828, %f428, %f436, %f764;
	fma.rn.f32 	%f829, %f428, %f437, %f765;
	fma.rn.f32 	%f830, %f428, %f438, %f766;
	fma.rn.f32 	%f831, %f428, %f439, %f767;
	fma.rn.f32 	%f832, %f428, %f440, %f768;
	fma.rn.f32 	%f833, %f428, %f441, %f769;
	fma.rn.f32 	%f834, %f428, %f442, %f770;
	fma.rn.f32 	%f835, %f429, %f435, %f771;
	fma.rn.f32 	%f836, %f429, %f436, %f772;
	fma.rn.f32 	%f837, %f429, %f437, %f773;
	fma.rn.f32 	%f838, %f429, %f438, %f774;
	fma.rn.f32 	%f839, %f429, %f439, %f775;
	fma.rn.f32 	%f840, %f429, %f440, %f776;
	fma.rn.f32 	%f841, %f429, %f441, %f777;
	fma.rn.f32 	%f842, %f429, %f442, %f778;
	fma.rn.f32 	%f843, %f430, %f435, %f779;
	fma.rn.f32 	%f844, %f430, %f436, %f780;
	fma.rn.f32 	%f845, %f430, %f437, %f781;
	fma.rn.f32 	%f846, %f430, %f438, %f782;
	fma.rn.f32 	%f847, %f430, %f439, %f783;
	fma.rn.f32 	%f848, %f430, %f440, %f784;
	fma.rn.f32 	%f849, %f430, %f441, %f785;
	fma.rn.f32 	%f850, %f430, %f442, %f786;
	fma.rn.f32 	%f851, %f431, %f435, %f787;
	fma.rn.f32 	%f852, %f431, %f436, %f788;
	fma.rn.f32 	%f853, %f431, %f437, %f789;
	fma.rn.f32 	%f854, %f431, %f438, %f790;
	fma.rn.f32 	%f855, %f431, %f439, %f791;
	fma.rn.f32 	%f856, %f431, %f440, %f792;
	fma.rn.f32 	%f857, %f431, %f441, %f793;
	fma.rn.f32 	%f858, %f431, %f442, %f794;
	fma.rn.f32 	%f859, %f432, %f435, %f795;
	fma.rn.f32 	%f860, %f432, %f436, %f796;
	fma.rn.f32 	%f861, %f432, %f437, %f797;
	fma.rn.f32 	%f862, %f432, %f438, %f798;
	fma.rn.f32 	%f863, %f432, %f439, %f799;
	fma.rn.f32 	%f864, %f432, %f440, %f800;
	fma.rn.f32 	%f865, %f432, %f441, %f801;
	fma.rn.f32 	%f866, %f432, %f442, %f802;
	fma.rn.f32 	%f867, %f433, %f435, %f803;
	fma.rn.f32 	%f868, %f433, %f436, %f804;
	fma.rn.f32 	%f869, %f433, %f437, %f805;
	fma.rn.f32 	%f870, %f433, %f438, %f806;
	fma.rn.f32 	%f871, %f433, %f439, %f807;
	fma.rn.f32 	%f872, %f433, %f440, %f808;
	fma.rn.f32 	%f873, %f433, %f441, %f809;
	fma.rn.f32 	%f874, %f433, %f442, %f810;
	fma.rn.f32 	%f875, %f434, %f435, %f811;
	fma.rn.f32 	%f876, %f434, %f436, %f812;
	fma.rn.f32 	%f877, %f434, %f437, %f813;
	fma.rn.f32 	%f878, %f434, %f438, %f814;
	fma.rn.f32 	%f879, %f434, %f439, %f815;
	fma.rn.f32 	%f880, %f434, %f440, %f816;
	fma.rn.f32 	%f881, %f434, %f441, %f817;
	fma.rn.f32 	%f882, %f434, %f442, %f818;
	add.s32 	%r125, %r316, 3696;
	// begin inline asm
	ld.shared.v4.f32 {%f459, %f460, %f461, %f462}, [%r125];

	// end inline asm
	add.s32 	%r126, %r316, 3760;
	// begin inline asm
	ld.shared.v4.f32 {%f463, %f464, %f465, %f466}, [%r126];

	// end inline asm
	add.s32 	%r127, %r315, 3584;
	// begin inline asm
	ld.shared.v4.f32 {%f467, %f468, %f469, %f470}, [%r127];

	// end inline asm
	add.s32 	%r128, %r315, 3712;
	// begin inline asm
	ld.shared.v4.f32 {%f471, %f472, %f473, %f474}, [%r128];

	// end inline asm
	fma.rn.f32 	%f883, %f443, %f451, %f819;
	fma.rn.f32 	%f884, %f443, %f452, %f820;
	fma.rn.f32 	%f885, %f443, %f453, %f821;
	fma.rn.f32 	%f886, %f443, %f454, %f822;
	fma.rn.f32 	%f887, %f443, %f455, %f823;
	fma.rn.f32 	%f888, %f443, %f456, %f824;
	fma.rn.f32 	%f889, %f443, %f457, %f825;
	fma.rn.f32 	%f890, %f443, %f458, %f826;
	fma.rn.f32 	%f891, %f444, %f451, %f827;
	fma.rn.f32 	%f892, %f444, %f452, %f828;
	fma.rn.f32 	%f893, %f444, %f453, %f829;
	fma.rn.f32 	%f894, %f444, %f454, %f830;
	fma.rn.f32 	%f895, %f444, %f455, %f831;
	fma.rn.f32 	%f896, %f444, %f456, %f832;
	fma.rn.f32 	%f897, %f444, %f457, %f833;
	fma.rn.f32 	%f898, %f444, %f458, %f834;
	fma.rn.f32 	%f899, %f445, %f451, %f835;
	fma.rn.f32 	%f900, %f445, %f452, %f836;
	fma.rn.f32 	%f901, %f445, %f453, %f837;
	fma.rn.f32 	%f902, %f445, %f454, %f838;
	fma.rn.f32 	%f903, %f445, %f455, %f839;
	fma.rn.f32 	%f904, %f445, %f456, %f840;
	fma.rn.f32 	%f905, %f445, %f457, %f841;
	fma.rn.f32 	%f906, %f445, %f458, %f842;
	fma.rn.f32 	%f907, %f446, %f451, %f843;
	fma.rn.f32 	%f908, %f446, %f452, %f844;
	fma.rn.f32 	%f909, %f446, %f453, %f845;
	fma.rn.f32 	%f910, %f446, %f454, %f846;
	fma.rn.f32 	%f911, %f446, %f455, %f847;
	fma.rn.f32 	%f912, %f446, %f456, %f848;
	fma.rn.f32 	%f913, %f446, %f457, %f849;
	fma.rn.f32 	%f914, %f446, %f458, %f850;
	fma.rn.f32 	%f915, %f447, %f451, %f851;
	fma.rn.f32 	%f916, %f447, %f452, %f852;
	fma.rn.f32 	%f917, %f447, %f453, %f853;
	fma.rn.f32 	%f918, %f447, %f454, %f854;
	fma.rn.f32 	%f919, %f447, %f455, %f855;
	fma.rn.f32 	%f920, %f447, %f456, %f856;
	fma.rn.f32 	%f921, %f447, %f457, %f857;
	fma.rn.f32 	%f922, %f447, %f458, %f858;
	fma.rn.f32 	%f923, %f448, %f451, %f859;
	fma.rn.f32 	%f924, %f448, %f452, %f860;
	fma.rn.f32 	%f925, %f448, %f453, %f861;
	fma.rn.f32 	%f926, %f448, %f454, %f862;
	fma.rn.f32 	%f927, %f448, %f455, %f863;
	fma.rn.f32 	%f928, %f448, %f456, %f864;
	fma.rn.f32 	%f929, %f448, %f457, %f865;
	fma.rn.f32 	%f930, %f448, %f458, %f866;
	fma.rn.f32 	%f931, %f449, %f451, %f867;
	fma.rn.f32 	%f932, %f449, %f452, %f868;
	fma.rn.f32 	%f933, %f449, %f453, %f869;
	fma.rn.f32 	%f934, %f449, %f454, %f870;
	fma.rn.f32 	%f935, %f449, %f455, %f871;
	fma.rn.f32 	%f936, %f449, %f456, %f872;
	fma.rn.f32 	%f937, %f449, %f457, %f873;
	fma.rn.f32 	%f938, %f449, %f458, %f874;
	fma.rn.f32 	%f939, %f450, %f451, %f875;
	fma.rn.f32 	%f940, %f450, %f452, %f876;
	fma.rn.f32 	%f941, %f450, %f453, %f877;
	fma.rn.f32 	%f942, %f450, %f454, %f878;
	fma.rn.f32 	%f943, %f450, %f455, %f879;
	fma.rn.f32 	%f944, %f450, %f456, %f880;
	fma.rn.f32 	%f945, %f450, %f457, %f881;
	fma.rn.f32 	%f946, %f450, %f458, %f882;
	// begin inline asm
	st.shared.v4.f32 [%r312], {%f371, %f372, %f373, %f374};

	// end inline asm
	// begin inline asm
	st.shared.f32 [%r311], %f375;

	// end inline asm
	add.s32 	%r131, %r311, 128;
	// begin inline asm
	st.shared.f32 [%r131], %f376;

	// end inline asm
	add.s32 	%r132, %r311, 256;
	// begin inline asm
	st.shared.f32 [%r132], %f377;

	// end inline asm
	add.s32 	%r133, %r311, 384;
	// begin inline asm
	st.shared.f32 [%r133], %f378;

	// end inline asm
	bar.sync 	0;
	xor.b32  	%r316, %r316, 8192;
	xor.b32  	%r315, %r315, 4096;
	add.s64 	%rd173, %rd173, 32;
	// begin inline asm
	ld.shared.v4.f32 {%f1787, %f1788, %f1789, %f1790}, [%r316];

	// end inline asm
	add.s32 	%r135, %r316, 64;
	// begin inline asm
	ld.shared.v4.f32 {%f1791, %f1792, %f1793, %f1794}, [%r135];

	// end inline asm
	// begin inline asm
	ld.shared.v4.f32 {%f1722, %f1721, %f1720, %f1719}, [%r315];

	// end inline asm
	add.s32 	%r137, %r315, 128;
	// begin inline asm
	ld.shared.v4.f32 {%f1718, %f1717, %f1716, %f1715}, [%r137];

	// end inline asm
	fma.rn.f32 	%f1786, %f459, %f467, %f883;
	fma.rn.f32 	%f1785, %f459, %f468, %f884;
	fma.rn.f32 	%f1784, %f459, %f469, %f885;
	fma.rn.f32 	%f1783, %f459, %f470, %f886;
	fma.rn.f32 	%f1782, %f459, %f471, %f887;
	fma.rn.f32 	%f1781, %f459, %f472, %f888;
	fma.rn.f32 	%f1780, %f459, %f473, %f889;
	fma.rn.f32 	%f1779, %f459, %f474, %f890;
	fma.rn.f32 	%f1778, %f460, %f467, %f891;
	fma.rn.f32 	%f1777, %f460, %f468, %f892;
	fma.rn.f32 	%f1776, %f460, %f469, %f893;
	fma.rn.f32 	%f1775, %f460, %f470, %f894;
	fma.rn.f32 	%f1774, %f460, %f471, %f895;
	fma.rn.f32 	%f1773, %f460, %f472, %f896;
	fma.rn.f32 	%f1772, %f460, %f473, %f897;
	fma.rn.f32 	%f1771, %f460, %f474, %f898;
	fma.rn.f32 	%f1770, %f461, %f467, %f899;
	fma.rn.f32 	%f1769, %f461, %f468, %f900;
	fma.rn.f32 	%f1768, %f461, %f469, %f901;
	fma.rn.f32 	%f1767, %f461, %f470, %f902;
	fma.rn.f32 	%f1766, %f461, %f471, %f903;
	fma.rn.f32 	%f1765, %f461, %f472, %f904;
	fma.rn.f32 	%f1764, %f461, %f473, %f905;
	fma.rn.f32 	%f1763, %f461, %f474, %f906;
	fma.rn.f32 	%f1762, %f462, %f467, %f907;
	fma.rn.f32 	%f1761, %f462, %f468, %f908;
	fma.rn.f32 	%f1760, %f462, %f469, %f909;
	fma.rn.f32 	%f1759, %f462, %f470, %f910;
	fma.rn.f32 	%f1758, %f462, %f471, %f911;
	fma.rn.f32 	%f1757, %f462, %f472, %f912;
	fma.rn.f32 	%f1756, %f462, %f473, %f913;
	fma.rn.f32 	%f1755, %f462, %f474, %f914;
	fma.rn.f32 	%f1754, %f463, %f467, %f915;
	fma.rn.f32 	%f1753, %f463, %f468, %f916;
	fma.rn.f32 	%f1752, %f463, %f469, %f917;
	fma.rn.f32 	%f1751, %f463, %f470, %f918;
	fma.rn.f32 	%f1750, %f463, %f471, %f919;
	fma.rn.f32 	%f1749, %f463, %f472, %f920;
	fma.rn.f32 	%f1748, %f463, %f473, %f921;
	fma.rn.f32 	%f1747, %f463, %f474, %f922;
	fma.rn.f32 	%f1746, %f464, %f467, %f923;
	fma.rn.f32 	%f1745, %f464, %f468, %f924;
	fma.rn.f32 	%f1744, %f464, %f469, %f925;
	fma.rn.f32 	%f1743, %f464, %f470, %f926;
	fma.rn.f32 	%f1742, %f464, %f471, %f927;
	fma.rn.f32 	%f1741, %f464, %f472, %f928;
	fma.rn.f32 	%f1740, %f464, %f473, %f929;
	fma.rn.f32 	%f1739, %f464, %f474, %f930;
	fma.rn.f32 	%f1738, %f465, %f467, %f931;
	fma.rn.f32 	%f1737, %f465, %f468, %f932;
	fma.rn.f32 	%f1736, %f465, %f469, %f933;
	fma.rn.f32 	%f1735, %f465, %f470, %f934;
	fma.rn.f32 	%f1734, %f465, %f471, %f935;
	fma.rn.f32 	%f1733, %f465, %f472, %f936;
	fma.rn.f32 	%f1732, %f465, %f473, %f937;
	fma.rn.f32 	%f1731, %f465, %f474, %f938;
	fma.rn.f32 	%f1730, %f466, %f467, %f939;
	fma.rn.f32 	%f1729, %f466, %f468, %f940;
	fma.rn.f32 	%f1728, %f466, %f469, %f941;
	fma.rn.f32 	%f1727, %f466, %f470, %f942;
	fma.rn.f32 	%f1726, %f466, %f471, %f943;
	fma.rn.f32 	%f1725, %f466, %f472, %f944;
	fma.rn.f32 	%f1724, %f466, %f473, %f945;
	fma.rn.f32 	%f1723, %f466, %f474, %f946;
	add.s32 	%r310, %r310, -1;
	add.s64 	%rd172, %rd172, %rd56;
	setp.ne.s32 	%p28, %r310, 1;
	@%p28 bra 	$L__BB1_2;
$L__BB1_3:
	add.s32 	%r149, %r316, 528;
	// begin inline asm
	ld.shared.v4.f32 {%f947, %f948, %f949, %f950}, [%r149];

	// end inline asm
	add.s32 	%r150, %r316, 592;
	// begin inline asm
	ld.shared.v4.f32 {%f951, %f952, %f953, %f954}, [%r150];

	// end inline asm
	add.s32 	%r151, %r315, 512;
	// begin inline asm
	ld.shared.v4.f32 {%f955, %f956, %f957, %f958}, [%r151];

	// end inline asm
	add.s32 	%r152, %r315, 640;
	// begin inline asm
	ld.shared.v4.f32 {%f959, %f960, %f961, %f962}, [%r152];

	// end inline asm
	fma.rn.f32 	%f1059, %f1787, %f1722, %f1786;
	fma.rn.f32 	%f1060, %f1787, %f1721, %f1785;
	fma.rn.f32 	%f1061, %f1787, %f1720, %f1784;
	fma.rn.f32 	%f1062, %f1787, %f1719, %f1783;
	fma.rn.f32 	%f1063, %f1787, %f1718, %f1782;
	fma.rn.f32 	%f1064, %f1787, %f1717, %f1781;
	fma.rn.f32 	%f1065, %f1787, %f1716, %f1780;
	fma.rn.f32 	%f1066, %f1787, %f1715, %f1779;
	fma.rn.f32 	%f1067, %f1788, %f1722, %f1778;
	fma.rn.f32 	%f1068, %f1788, %f1721, %f1777;
	fma.rn.f32 	%f1069, %f1788, %f1720, %f1776;
	fma.rn.f32 	%f1070, %f1788, %f1719, %f1775;
	fma.rn.f32 	%f1071, %f1788, %f1718, %f1774;
	fma.rn.f32 	%f1072, %f1788, %f1717, %f1773;
	fma.rn.f32 	%f1073, %f1788, %f1716, %f1772;
	fma.rn.f32 	%f1074, %f1788, %f1715, %f1771;
	fma.rn.f32 	%f1075, %f1789, %f1722, %f1770;
	fma.rn.f32 	%f1076, %f1789, %f1721, %f1769;
	fma.rn.f32 	%f1077, %f1789, %f1720, %f1768;
	fma.rn.f32 	%f1078, %f1789, %f1719, %f1767;
	fma.rn.f32 	%f1079, %f1789, %f1718, %f1766;
	fma.rn.f32 	%f1080, %f1789, %f1717, %f1765;
	fma.rn.f32 	%f1081, %f1789, %f1716, %f1764;
	fma.rn.f32 	%f1082, %f1789, %f1715, %f1763;
	fma.rn.f32 	%f1083, %f1790, %f1722, %f1762;
	fma.rn.f32 	%f1084, %f1790, %f1721, %f1761;
	fma.rn.f32 	%f1085, %f1790, %f1720, %f1760;
	fma.rn.f32 	%f1086, %f1790, %f1719, %f1759;
	fma.rn.f32 	%f1087, %f1790, %f1718, %f1758;
	fma.rn.f32 	%f1088, %f1790, %f1717, %f1757;
	fma.rn.f32 	%f1089, %f1790, %f1716, %f1756;
	fma.rn.f32 	%f1090, %f1790, %f1715, %f1755;
	fma.rn.f32 	%f1091, %f1791, %f1722, %f1754;
	fma.rn.f32 	%f1092, %f1791, %f1721, %f1753;
	fma.rn.f32 	%f1093, %f1791, %f1720, %f1752;
	fma.rn.f32 	%f1094, %f1791, %f1719, %f1751;
	fma.rn.f32 	%f1095, %f1791, %f1718, %f1750;
	fma.rn.f32 	%f1096, %f1791, %f1717, %f1749;
	fma.rn.f32 	%f1097, %f1791, %f1716, %f1748;
	fma.rn.f32 	%f1098, %f1791, %f1715, %f1747;
	fma.rn.f32 	%f1099, %f1792, %f1722, %f1746;
	fma.rn.f32 	%f1100, %f1792, %f1721, %f1745;
	fma.rn.f32 	%f1101, %f1792, %f1720, %f1744;
	fma.rn.f32 	%f1102, %f1792, %f1719, %f1743;
	fma.rn.f32 	%f1103, %f1792, %f1718, %f1742;
	fma.rn.f32 	%f1104, %f1792, %f1717, %f1741;
	fma.rn.f32 	%f1105, %f1792, %f1716, %f1740;
	fma.rn.f32 	%f1106, %f1792, %f1715, %f1739;
	fma.rn.f32 	%f1107, %f1793, %f1722, %f1738;
	fma.rn.f32 	%f1108, %f1793, %f1721, %f1737;
	fma.rn.f32 	%f1109, %f1793, %f1720, %f1736;
	fma.rn.f32 	%f1110, %f1793, %f1719, %f1735;
	fma.rn.f32 	%f1111, %f1793, %f1718, %f1734;
	fma.rn.f32 	%f1112, %f1793, %f1717, %f1733;
	fma.rn.f32 	%f1113, %f1793, %f1716, %f1732;
	fma.rn.f32 	%f1114, %f1793, %f1715, %f1731;
	fma.rn.f32 	%f1115, %f1794, %f1722, %f1730;
	fma.rn.f32 	%f1116, %f1794, %f1721, %f1729;
	fma.rn.f32 	%f1117, %f1794, %f1720, %f1728;
	fma.rn.f32 	%f1118, %f1794, %f1719, %f1727;
	fma.rn.f32 	%f1119, %f1794, %f1718, %f1726;
	fma.rn.f32 	%f1120, %f1794, %f1717, %f1725;
	fma.rn.f32 	%f1121, %f1794, %f1716, %f1724;
	fma.rn.f32 	%f1122, %f1794, %f1715, %f1723;
	add.s32 	%r153, %r316, 1056;
	// begin inline asm
	ld.shared.v4.f32 {%f963, %f964, %f965, %f966}, [%r153];

	// end inline asm
	add.s32 	%r154, %r316, 1120;
	// begin inline asm
	ld.shared.v4.f32 {%f967, %f968, %f969, %f970}, [%r154];

	// end inline asm
	add.s32 	%r155, %r315, 1024;
	// begin inline asm
	ld.shared.v4.f32 {%f971, %f972, %f973, %f974}, [%r155];

	// end inline asm
	add.s32 	%r156, %r315, 1152;
	// begin inline asm
	ld.shared.v4.f32 {%f975, %f976, %f977, %f978}, [%r156];

	// end inline asm
	fma.rn.f32 	%f1123, %f947, %f955, %f1059;
	fma.rn.f32 	%f1124, %f947, %f956, %f1060;
	fma.rn.f32 	%f1125, %f947, %f957, %f1061;
	fma.rn.f32 	%f1126, %f947, %f958, %f1062;
	fma.rn.f32 	%f1127, %f947, %f959, %f1063;
	fma.rn.f32 	%f1128, %f947, %f960, %f1064;
	fma.rn.f32 	%f1129, %f947, %f961, %f1065;
	fma.rn.f32 	%f1130, %f947, %f962, %f1066;
	fma.rn.f32 	%f1131, %f948, %f955, %f1067;
	fma.rn.f32 	%f1132, %f948, %f956, %f1068;
	fma.rn.f32 	%f1133, %f948, %f957, %f1069;
	fma.rn.f32 	%f1134, %f948, %f958, %f1070;
	fma.rn.f32 	%f1135, %f948, %f959, %f1071;
	fma.rn.f32 	%f1136, %f948, %f960, %f1072;
	fma.rn.f32 	%f1137, %f948, %f961, %f1073;
	fma.rn.f32 	%f1138, %f948, %f962, %f1074;
	fma.rn.f32 	%f1139, %f949, %f955, %f1075;
	fma.rn.f32 	%f1140, %f949, %f956, %f1076;
	fma.rn.f32 	%f1141, %f949, %f957, %f1077;
	fma.rn.f32 	%f1142, %f949, %f958, %f1078;
	fma.rn.f32 	%f1143, %f949, %f959, %f1079;
	fma.rn.f32 	%f1144, %f949, %f960, %f1080;
	fma.rn.f32 	%f1145, %f949, %f961, %f1081;
	fma.rn.f32 	%f1146, %f949, %f962, %f1082;
	fma.rn.f32 	%f1147, %f950, %f955, %f1083;
	fma.rn.f32 	%f1148, %f950, %f956, %f1084;
	fma.rn.f32 	%f1149, %f950, %f957, %f1085;
	fma.rn.f32 	%f1150, %f950, %f958, %f1086;
	fma.rn.f32 	%f1151, %f950, %f959, %f1087;
	fma.rn.f32 	%f1152, %f950, %f960, %f1088;
	fma.rn.f32 	%f1153, %f950, %f961, %f1089;
	fma.rn.f32 	%f1154, %f950, %f962, %f1090;
	fma.rn.f32 	%f1155, %f951, %f955, %f1091;
	fma.rn.f32 	%f1156, %f951, %f956, %f1092;
	fma.rn.f32 	%f1157, %f951, %f957, %f1093;
	fma.rn.f32 	%f1158, %f951, %f958, %f1094;
	fma.rn.f32 	%f1159, %f951, %f959, %f1095;
	fma.rn.f32 	%f1160, %f951, %f960, %f1096;
	fma.rn.f32 	%f1161, %f951, %f961, %f1097;
	fma.rn.f32 	%f1162, %f951, %f962, %f1098;
	fma.rn.f32 	%f1163, %f952, %f955, %f1099;
	fma.rn.f32 	%f1164, %f952, %f956, %f1100;
	fma.rn.f32 	%f1165, %f952, %f957, %f1101;
	fma.rn.f32 	%f1166, %f952, %f958, %f1102;
	fma.rn.f32 	%f1167, %f952, %f959, %f1103;
	fma.rn.f32 	%f1168, %f952, %f960, %f1104;
	fma.rn.f32 	%f1169, %f952, %f961, %f1105;
	fma.rn.f32 	%f1170, %f952, %f962, %f1106;
	fma.rn.f32 	%f1171, %f953, %f955, %f1107;
	fma.rn.f32 	%f1172, %f953, %f956, %f1108;
	fma.rn.f32 	%f1173, %f953, %f957, %f1109;
	fma.rn.f32 	%f1174, %f953, %f958, %f1110;
	fma.rn.f32 	%f1175, %f953, %f959, %f1111;
	fma.rn.f32 	%f1176, %f953, %f960, %f1112;
	fma.rn.f32 	%f1177, %f953, %f961, %f1113;
	fma.rn.f32 	%f1178, %f953, %f962, %f1114;
	fma.rn.f32 	%f1179, %f954, %f955, %f1115;
	fma.rn.f32 	%f1180, %f954, %f956, %f1116;
	fma.rn.f32 	%f1181, %f954, %f957, %f1117;
	fma.rn.f32 	%f1182, %f954, %f958, %f1118;
	fma.rn.f32 	%f1183, %f954, %f959, %f1119;
	fma.rn.f32 	%f1184, %f954, %f960, %f1120;
	fma.rn.f32 	%f1185, %f954, %f961, %f1121;
	fma.rn.f32 	%f1186, %f954, %f962, %f1122;
	add.s32 	%r157, %r316, 1584;
	// begin inline asm
	ld.shared.v4.f32 {%f979, %f980, %f981, %f982}, [%r157];

	// end inline asm
	add.s32 	%r158, %r316, 1648;
	// begin inline asm
	ld.shared.v4.f32 {%f983, %f984, %f985, %f986}, [%r158];

	// end inline asm
	add.s32 	%r159, %r315, 1536;
	// begin inline asm
	ld.shared.v4.f32 {%f987, %f988, %f989, %f990}, [%r159];

	// end inline asm
	add.s32 	%r160, %r315, 1664;
	// begin inline asm
	ld.shared.v4.f32 {%f991, %f992, %f993, %f994}, [%r160];

	// end inline asm
	fma.rn.f32 	%f1187, %f963, %f971, %f1123;
	fma.rn.f32 	%f1188, %f963, %f972, %f1124;
	fma.rn.f32 	%f1189, %f963, %f973, %f1125;
	fma.rn.f32 	%f1190, %f963, %f974, %f1126;
	fma.rn.f32 	%f1191, %f963, %f975, %f1127;
	fma.rn.f32 	%f1192, %f963, %f976, %f1128;
	fma.rn.f32 	%f1193, %f963, %f977, %f1129;
	fma.rn.f32 	%f1194, %f963, %f978, %f1130;
	fma.rn.f32 	%f1195, %f964, %f971, %f1131;
	fma.rn.f32 	%f1196, %f964, %f972, %f1132;
	fma.rn.f32 	%f1197, %f964, %f973, %f1133;
	fma.rn.f32 	%f1198, %f964, %f974, %f1134;
	fma.rn.f32 	%f1199, %f964, %f975, %f1135;
	fma.rn.f32 	%f1200, %f964, %f976, %f1136;
	fma.rn.f32 	%f1201, %f964, %f977, %f1137;
	fma.rn.f32 	%f1202, %f964, %f978, %f1138;
	fma.rn.f32 	%f1203, %f965, %f971, %f1139;
	fma.rn.f32 	%f1204, %f965, %f972, %f1140;
	fma.rn.f32 	%f1205, %f965, %f973, %f1141;
	fma.rn.f32 	%f1206, %f965, %f974, %f1142;
	fma.rn.f32 	%f1207, %f965, %f975, %f1143;
	fma.rn.f32 	%f1208, %f965, %f976, %f1144;
	fma.rn.f32 	%f1209, %f965, %f977, %f1145;
	fma.rn.f32 	%f1210, %f965, %f978, %f1146;
	fma.rn.f32 	%f1211, %f966, %f971, %f1147;
	fma.rn.f32 	%f1212, %f966, %f972, %f1148;
	fma.rn.f32 	%f1213, %f966, %f973, %f1149;
	fma.rn.f32 	%f1214, %f966, %f974, %f1150;
	fma.rn.f32 	%f1215, %f966, %f975, %f1151;
	fma.rn.f32 	%f1216, %f966, %f976, %f1152;
	fma.rn.f32 	%f1217, %f966, %f977, %f1153;
	fma.rn.f32 	%f1218, %f966, %f978, %f1154;
	fma.rn.f32 	%f1219, %f967, %f971, %f1155;
	fma.rn.f32 	%f1220, %f967, %f972, %f1156;
	fma.rn.f32 	%f1221, %f967, %f973, %f1157;
	fma.rn.f32 	%f1222, %f967, %f974, %f1158;
	fma.rn.f32 	%f1223, %f967, %f975, %f1159;
	fma.rn.f32 	%f1224, %f967, %f976, %f1160;
	fma.rn.f32 	%f1225, %f967, %f977, %f1161;
	fma.rn.f32 	%f1226, %f967, %f978, %f1162;
	fma.rn.f32 	%f1227, %f968, %f971, %f1163;
	fma.rn.f32 	%f1228, %f968, %f972, %f1164;
	fma.rn.f32 	%f1229, %f968, %f973, %f1165;
	fma.rn.f32 	%f1230, %f968, %f974, %f1166;
	fma.rn.f32 	%f1231, %f968, %f975, %f1167;
	fma.rn.f32 	%f1232, %f968, %f976, %f1168;
	fma.rn.f32 	%f1233, %f968, %f977, %f1169;
	fma.rn.f32 	%f1234, %f968, %f978, %f1170;
	fma.rn.f32 	%f1235, %f969, %f971, %f1171;
	fma.rn.f32 	%f1236, %f969, %f972, %f1172;
	fma.rn.f32 	%f1237, %f969, %f973, %f1173;
	fma.rn.f32 	%f1238, %f969, %f974, %f1174;
	fma.rn.f32 	%f1239, %f969, %f975, %f1175;
	fma.rn.f32 	%f1240, %f969, %f976, %f1176;
	fma.rn.f32 	%f1241, %f969, %f977, %f1177;
	fma.rn.f32 	%f1242, %f969, %f978, %f1178;
	fma.rn.f32 	%f1243, %f970, %f971, %f1179;
	fma.rn.f32 	%f1244, %f970, %f972, %f1180;
	fma.rn.f32 	%f1245, %f970, %f973, %f1181;
	fma.rn.f32 	%f1246, %f970, %f974, %f1182;
	fma.rn.f32 	%f1247, %f970, %f975, %f1183;
	fma.rn.f32 	%f1248, %f970, %f976, %f1184;
	fma.rn.f32 	%f1249, %f970, %f977, %f1185;
	fma.rn.f32 	%f1250, %f970, %f978, %f1186;
	add.s32 	%r161, %r316, 2112;
	// begin inline asm
	ld.shared.v4.f32 {%f995, %f996, %f997, %f998}, [%r161];

	// end inline asm
	add.s32 	%r162, %r316, 2176;
	// begin inline asm
	ld.shared.v4.f32 {%f999, %f1000, %f1001, %f1002}, [%r162];

	// end inline asm
	add.s32 	%r163, %r315, 2048;
	// begin inline asm
	ld.shared.v4.f32 {%f1003, %f1004, %f1005, %f1006}, [%r163];

	// end inline asm
	add.s32 	%r164, %r315, 2176;
	// begin inline asm
	ld.shared.v4.f32 {%f1007, %f1008, %f1009, %f1010}, [%r164];

	// end inline asm
	fma.rn.f32 	%f1251, %f979, %f987, %f1187;
	fma.rn.f32 	%f1252, %f979, %f988, %f1188;
	fma.rn.f32 	%f1253, %f979, %f989, %f1189;
	fma.rn.f32 	%f1254, %f979, %f990, %f1190;
	fma.rn.f32 	%f1255, %f979, %f991, %f1191;
	fma.rn.f32 	%f1256, %f979, %f992, %f1192;
	fma.rn.f32 	%f1257, %f979, %f993, %f1193;
	fma.rn.f32 	%f1258, %f979, %f994, %f1194;
	fma.rn.f32 	%f1259, %f980, %f987, %f1195;
	fma.rn.f32 	%f1260, %f980, %f988, %f1196;
	fma.rn.f32 	%f1261, %f980, %f989, %f1197;
	fma.rn.f32 	%f1262, %f980, %f990, %f1198;
	fma.rn.f32 	%f1263, %f980, %f991, %f1199;
	fma.rn.f32 	%f1264, %f980, %f992, %f1200;
	fma.rn.f32 	%f1265, %f980, %f993, %f1201;
	fma.rn.f32 	%f1266, %f980, %f994, %f1202;
	fma.rn.f32 	%f1267, %f981, %f987, %f1203;
	fma.rn.f32 	%f1268, %f981, %f988, %f1204;
	fma.rn.f32 	%f1269, %f981, %f989, %f1205;
	fma.rn.f32 	%f1270, %f981, %f990, %f1206;
	fma.rn.f32 	%f1271, %f981, %f991, %f1207;
	fma.rn.f32 	%f1272, %f981, %f992, %f1208;
	fma.rn.f32 	%f1273, %f981, %f993, %f1209;
	fma.rn.f32 	%f1274, %f981, %f994, %f1210;
	fma.rn.f32 	%f1275, %f982, %f987, %f1211;
	fma.rn.f32 	%f1276, %f982, %f988, %f1212;
	fma.rn.f32 	%f1277, %f982, %f989, %f1213;
	fma.rn.f32 	%f1278, %f982, %f990, %f1214;
	fma.rn.f32 	%f1279, %f982, %f991, %f1215;
	fma.rn.f32 	%f1280, %f982, %f992, %f1216;
	fma.rn.f32 	%f1281, %f982, %f993, %f1217;
	fma.rn.f32 	%f1282, %f982, %f994, %f1218;
	fma.rn.f32 	%f1283, %f983, %f987, %f1219;
	fma.rn.f32 	%f1284, %f983, %f988, %f1220;
	fma.rn.f32 	%f1285, %f983, %f989, %f1221;
	fma.rn.f32 	%f1286, %f983, %f990, %f1222;
	fma.rn.f32 	%f1287, %f983, %f991, %f1223;
	fma.rn.f32 	%f1288, %f983, %f992, %f1224;
	fma.rn.f32 	%f1289, %f983, %f993, %f1225;
	fma.rn.f32 	%f1290, %f983, %f994, %f1226;
	fma.rn.f32 	%f1291, %f984, %f987, %f1227;
	fma.rn.f32 	%f1292, %f984, %f988, %f1228;
	fma.rn.f32 	%f1293, %f984, %f989, %f1229;
	fma.rn.f32 	%f1294, %f984, %f990, %f1230;
	fma.rn.f32 	%f1295, %f984, %f991, %f1231;
	fma.rn.f32 	%f1296, %f984, %f992, %f1232;
	fma.rn.f32 	%f1297, %f984, %f993, %f1233;
	fma.rn.f32 	%f1298, %f984, %f994, %f1234;
	fma.rn.f32 	%f1299, %f985, %f987, %f1235;
	fma.rn.f32 	%f1300, %f985, %f988, %f1236;
	fma.rn.f32 	%f1301, %f985, %f989, %f1237;
	fma.rn.f32 	%f1302, %f985, %f990, %f1238;
	fma.rn.f32 	%f1303, %f985, %f991, %f1239;
	fma.rn.f32 	%f1304, %f985, %f992, %f1240;
	fma.rn.f32 	%f1305, %f985, %f993, %f1241;
	fma.rn.f32 	%f1306, %f985, %f994, %f1242;
	fma.rn.f32 	%f1307, %f986, %f987, %f1243;
	fma.rn.f32 	%f1308, %f986, %f988, %f1244;
	fma.rn.f32 	%f1309, %f986, %f989, %f1245;
	fma.rn.f32 	%f1310, %f986, %f990, %f1246;
	fma.rn.f32 	%f1311, %f986, %f991, %f1247;
	fma.rn.f32 	%f1312, %f986, %f992, %f1248;
	fma.rn.f32 	%f1313, %f986, %f993, %f1249;
	fma.rn.f32 	%f1314, %f986, %f994, %f1250;
	add.s32 	%r165, %r316, 2640;
	// begin inline asm
	ld.shared.v4.f32 {%f1011, %f1012, %f1013, %f1014}, [%r165];

	// end inline asm
	add.s32 	%r166, %r316, 2704;
	// begin inline asm
	ld.shared.v4.f32 {%f1015, %f1016, %f1017, %f1018}, [%r166];

	// end inline asm
	add.s32 	%r167, %r315, 2560;
	// begin inline asm
	ld.shared.v4.f32 {%f1019, %f1020, %f1021, %f1022}, [%r167];

	// end inline asm
	add.s32 	%r168, %r315, 2688;
	// begin inline asm
	ld.shared.v4.f32 {%f1023, %f1024, %f1025, %f1026}, [%r168];

	// end inline asm
	fma.rn.f32 	%f1315, %f995, %f1003, %f1251;
	fma.rn.f32 	%f1316, %f995, %f1004, %f1252;
	fma.rn.f32 	%f1317, %f995, %f1005, %f1253;
	fma.rn.f32 	%f1318, %f995, %f1006, %f1254;
	fma.rn.f32 	%f1319, %f995, %f1007, %f1255;
	fma.rn.f32 	%f1320, %f995, %f1008, %f1256;
	fma.rn.f32 	%f1321, %f995, %f1009, %f1257;
	fma.rn.f32 	%f1322, %f995, %f1010, %f1258;
	fma.rn.f32 	%f1323, %f996, %f1003, %f1259;
	fma.rn.f32 	%f1324, %f996, %f1004, %f1260;
	fma.rn.f32 	%f1325, %f996, %f1005, %f1261;
	fma.rn.f32 	%f1326, %f996, %f1006, %f1262;
	fma.rn.f32 	%f1327, %f996, %f1007, %f1263;
	fma.rn.f32 	%f1328, %f996, %f1008, %f1264;
	fma.rn.f32 	%f1329, %f996, %f1009, %f1265;
	fma.rn.f32 	%f1330, %f996, %f1010, %f1266;
	fma.rn.f32 	%f1331, %f997, %f1003, %f1267;
	fma.rn.f32 	%f1332, %f997, %f1004, %f1268;
	fma.rn.f32 	%f1333, %f997, %f1005, %f1269;
	fma.rn.f32 	%f1334, %f997, %f1006, %f1270;
	fma.rn.f32 	%f1335, %f997, %f1007, %f1271;
	fma.rn.f32 	%f1336, %f997, %f1008, %f1272;
	fma.rn.f32 	%f1337, %f997, %f1009, %f1273;
	fma.rn.f32 	%f1338, %f997, %f1010, %f1274;
	fma.rn.f32 	%f1339, %f998, %f1003, %f1275;
	fma.rn.f32 	%f1340, %f998, %f1004, %f1276;
	fma.rn.f32 	%f1341, %f998, %f1005, %f1277;
	fma.rn.f32 	%f1342, %f998, %f1006, %f1278;
	fma.rn.f32 	%f1343, %f998, %f1007, %f1279;
	fma.rn.f32 	%f1344, %f998, %f1008, %f1280;
	fma.rn.f32 	%f1345, %f998, %f1009, %f1281;
	fma.rn.f32 	%f1346, %f998, %f1010, %f1282;
	fma.rn.f32 	%f1347, %f999, %f1003, %f1283;
	fma.rn.f32 	%f1348, %f999, %f1004, %f1284;
	fma.rn.f32 	%f1349, %f999, %f1005, %f1285;
	fma.rn.f32 	%f1350, %f999, %f1006, %f1286;
	fma.rn.f32 	%f1351, %f999, %f1007, %f1287;
	fma.rn.f32 	%f1352, %f999, %f1008, %f1288;
	fma.rn.f32 	%f1353, %f999, %f1009, %f1289;
	fma.rn.f32 	%f1354, %f999, %f1010, %f1290;
	fma.rn.f32 	%f1355, %f1000, %f1003, %f1291;
	fma.rn.f32 	%f1356, %f1000, %f1004, %f1292;
	fma.rn.f32 	%f1357, %f1000, %f1005, %f1293;
	fma.rn.f32 	%f1358, %f1000, %f1006, %f1294;
	fma.rn.f32 	%f1359, %f1000, %f1007, %f1295;
	fma.rn.f32 	%f1360, %f1000, %f1008, %f1296;
	fma.rn.f32 	%f1361, %f1000, %f1009, %f1297;
	fma.rn.f32 	%f1362, %f1000, %f1010, %f1298;
	fma.rn.f32 	%f1363, %f1001, %f1003, %f1299;
	fma.rn.f32 	%f1364, %f1001, %f1004, %f1300;
	fma.rn.f32 	%f1365, %f1001, %f1005, %f1301;
	fma.rn.f32 	%f1366, %f1001, %f1006, %f1302;
	fma.rn.f32 	%f1367, %f1001, %f1007, %f1303;
	fma.rn.f32 	%f1368, %f1001, %f1008, %f1304;
	fma.rn.f32 	%f1369, %f1001, %f1009, %f1305;
	fma.rn.f32 	%f1370, %f1001, %f1010, %f1306;
	fma.rn.f32 	%f1371, %f1002, %f1003, %f1307;
	fma.rn.f32 	%f1372, %f1002, %f1004, %f1308;
	fma.rn.f32 	%f1373, %f1002, %f1005, %f1309;
	fma.rn.f32 	%f1374, %f1002, %f1006, %f1310;
	fma.rn.f32 	%f1375, %f1002, %f1007, %f1311;
	fma.rn.f32 	%f1376, %f1002, %f1008, %f1312;
	fma.rn.f32 	%f1377, %f1002, %f1009, %f1313;
	fma.rn.f32 	%f1378, %f1002, %f1010, %f1314;
	add.s32 	%r169, %r316, 3168;
	// begin inline asm
	ld.shared.v4.f32 {%f1027, %f1028, %f1029, %f1030}, [%r169];

	// end inline asm
	add.s32 	%r170, %r316, 3232;
	// begin inline asm
	ld.shared.v4.f32 {%f1031, %f1032, %f1033, %f1034}, [%r170];

	// end inline asm
	add.s32 	%r171, %r315, 3072;
	// begin inline asm
	ld.shared.v4.f32 {%f1035, %f1036, %f1037, %f1038}, [%r171];

	// end inline asm
	add.s32 	%r172, %r315, 3200;
	// begin inline asm
	ld.shared.v4.f32 {%f1039, %f1040, %f1041, %f1042}, [%r172];

	// end inline asm
	fma.rn.f32 	%f1379, %f1011, %f1019, %f1315;
	fma.rn.f32 	%f1380, %f1011, %f1020, %f1316;
	fma.rn.f32 	%f1381, %f1011, %f1021, %f1317;
	fma.rn.f32 	%f1382, %f1011, %f1022, %f1318;
	fma.rn.f32 	%f1383, %f1011, %f1023, %f1319;
	fma.rn.f32 	%f1384, %f1011, %f1024, %f1320;
	fma.rn.f32 	%f1385, %f1011, %f1025, %f1321;
	fma.rn.f32 	%f1386, %f1011, %f1026, %f1322;
	fma.rn.f32 	%f1387, %f1012, %f1019, %f1323;
	fma.rn.f32 	%f1388, %f1012, %f1020, %f1324;
	fma.rn.f32 	%f1389, %f1012, %f1021, %f1325;
	fma.rn.f32 	%f1390, %f1012, %f1022, %f1326;
	fma.rn.f32 	%f1391, %f1012, %f1023, %f1327;
	fma.rn.f32 	%f1392, %f1012, %f1024, %f1328;
	fma.rn.f32 	%f1393, %f1012, %f1025, %f1329;
	fma.rn.f32 	%f1394, %f1012, %f1026, %f1330;
	fma.rn.f32 	%f1395, %f1013, %f1019, %f1331;
	fma.rn.f32 	%f1396, %f1013, %f1020, %f1332;
	fma.rn.f32 	%f1397, %f1013, %f1021, %f1333;
	fma.rn.f32 	%f1398, %f1013, %f1022, %f1334;
	fma.rn.f32 	%f1399, %f1013, %f1023, %f1335;
	fma.rn.f32 	%f1400, %f1013, %f1024, %f1336;
	fma.rn.f32 	%f1401, %f1013, %f1025, %f1337;
	fma.rn.f32 	%f1402, %f1013, %f1026, %f1338;
	fma.rn.f32 	%f1403, %f1014, %f1019, %f1339;
	fma.rn.f32 	%f1404, %f1014, %f1020, %f1340;
	fma.rn.f32 	%f1405, %f1014, %f1021, %f1341;
	fma.rn.f32 	%f1406, %f1014, %f1022, %f1342;
	fma.rn.f32 	%f1407, %f1014, %f1023, %f1343;
	fma.rn.f32 	%f1408, %f1014, %f1024, %f1344;
	fma.rn.f32 	%f1409, %f1014, %f1025, %f1345;
	fma.rn.f32 	%f1410, %f1014, %f1026, %f1346;
	fma.rn.f32 	%f1411, %f1015, %f1019, %f1347;
	fma.rn.f32 	%f1412, %f1015, %f1020, %f1348;
	fma.rn.f32 	%f1413, %f1015, %f1021, %f1349;
	fma.rn.f32 	%f1414, %f1015, %f1022, %f1350;
	fma.rn.f32 	%f1415, %f1015, %f1023, %f1351;
	fma.rn.f32 	%f1416, %f1015, %f1024, %f1352;
	fma.rn.f32 	%f1417, %f1015, %f1025, %f1353;
	fma.rn.f32 	%f1418, %f1015, %f1026, %f1354;
	fma.rn.f32 	%f1419, %f1016, %f1019, %f1355;
	fma.rn.f32 	%f1420, %f1016, %f1020, %f1356;
	fma.rn.f32 	%f1421, %f1016, %f1021, %f1357;
	fma.rn.f32 	%f1422, %f1016, %f1022, %f1358;
	fma.rn.f32 	%f1423, %f1016, %f1023, %f1359;
	fma.rn.f32 	%f1424, %f1016, %f1024, %f1360;
	fma.rn.f32 	%f1425, %f1016, %f1025, %f1361;
	fma.rn.f32 	%f1426, %f1016, %f1026, %f1362;
	fma.rn.f32 	%f1427, %f1017, %f1019, %f1363;
	fma.rn.f32 	%f1428, %f1017, %f1020, %f1364;
	fma.rn.f32 	%f1429, %f1017, %f1021, %f1365;
	fma.rn.f32 	%f1430, %f1017, %f1022, %f1366;
	fma.rn.f32 	%f1431, %f1017, %f1023, %f1367;
	fma.rn.f32 	%f1432, %f1017, %f1024, %f1368;
	fma.rn.f32 	%f1433, %f1017, %f1025, %f1369;
	fma.rn.f32 	%f1434, %f1017, %f1026, %f1370;
	fma.rn.f32 	%f1435, %f1018, %f1019, %f1371;
	fma.rn.f32 	%f1436, %f1018, %f1020, %f1372;
	fma.rn.f32 	%f1437, %f1018, %f1021, %f1373;
	fma.rn.f32 	%f1438, %f1018, %f1022, %f1374;
	fma.rn.f32 	%f1439, %f1018, %f1023, %f1375;
	fma.rn.f32 	%f1440, %f1018, %f1024, %f1376;
	fma.rn.f32 	%f1441, %f1018, %f1025, %f1377;
	fma.rn.f32 	%f1442, %f1018, %f1026, %f1378;
	add.s32 	%r173, %r316, 3696;
	// begin inline asm
	ld.shared.v4.f32 {%f1043, %f1044, %f1045, %f1046}, [%r173];

	// end inline asm
	add.s32 	%r174, %r316, 3760;
	// begin inline asm
	ld.shared.v4.f32 {%f1047, %f1048, %f1049, %f1050}, [%r174];

	// end inline asm
	add.s32 	%r175, %r315, 3584;
	// begin inline asm
	ld.shared.v4.f32 {%f1051, %f1052, %f1053, %f1054}, [%r175];

	// end inline asm
	add.s32 	%r176, %r315, 3712;
	// begin inline asm
	ld.shared.v4.f32 {%f1055, %f1056, %f1057, %f1058}, [%r176];

	// end inline asm
	fma.rn.f32 	%f1443, %f1027, %f1035, %f1379;
	fma.rn.f32 	%f1444, %f1027, %f1036, %f1380;
	fma.rn.f32 	%f1445, %f1027, %f1037, %f1381;
	fma.rn.f32 	%f1446, %f1027, %f1038, %f1382;
	fma.rn.f32 	%f1447, %f1027, %f1039, %f1383;
	fma.rn.f32 	%f1448, %f1027, %f1040, %f1384;
	fma.rn.f32 	%f1449, %f1027, %f1041, %f1385;
	fma.rn.f32 	%f1450, %f1027, %f1042, %f1386;
	fma.rn.f32 	%f1451, %f1028, %f1035, %f1387;
	fma.rn.f32 	%f1452, %f1028, %f1036, %f1388;
	fma.rn.f32 	%f1453, %f1028, %f1037, %f1389;
	fma.rn.f32 	%f1454, %f1028, %f1038, %f1390;
	fma.rn.f32 	%f1455, %f1028, %f1039, %f1391;
	fma.rn.f32 	%f1456, %f1028, %f1040, %f1392;
	fma.rn.f32 	%f1457, %f1028, %f1041, %f1393;
	fma.rn.f32 	%f1458, %f1028, %f1042, %f1394;
	fma.rn.f32 	%f1459, %f1029, %f1035, %f1395;
	fma.rn.f32 	%f1460, %f1029, %f1036, %f1396;
	fma.rn.f32 	%f1461, %f1029, %f1037, %f1397;
	fma.rn.f32 	%f1462, %f1029, %f1038, %f1398;
	fma.rn.f32 	%f1463, %f1029, %f1039, %f1399;
	fma.rn.f32 	%f1464, %f1029, %f1040, %f1400;
	fma.rn.f32 	%f1465, %f1029, %f1041, %f1401;
	fma.rn.f32 	%f1466, %f1029, %f1042, %f1402;
	fma.rn.f32 	%f1467, %f1030, %f1035, %f1403;
	fma.rn.f32 	%f1468, %f1030, %f1036, %f1404;
	fma.rn.f32 	%f1469, %f1030, %f1037, %f1405;
	fma.rn.f32 	%f1470, %f1030, %f1038, %f1406;
	fma.rn.f32 	%f1471, %f1030, %f1039, %f1407;
	fma.rn.f32 	%f1472, %f1030, %f1040, %f1408;
	fma.rn.f32 	%f1473, %f1030, %f1041, %f1409;
	fma.rn.f32 	%f1474, %f1030, %f1042, %f1410;
	fma.rn.f32 	%f1475, %f1031, %f1035, %f1411;
	fma.rn.f32 	%f1476, %f1031, %f1036, %f1412;
	fma.rn.f32 	%f1477, %f1031, %f1037, %f1413;
	fma.rn.f32 	%f1478, %f1031, %f1038, %f1414;
	fma.rn.f32 	%f1479, %f1031, %f1039, %f1415;
	fma.rn.f32 	%f1480, %f1031, %f1040, %f1416;
	fma.rn.f32 	%f1481, %f1031, %f1041, %f1417;
	fma.rn.f32 	%f1482, %f1031, %f1042, %f1418;
	fma.rn.f32 	%f1483, %f1032, %f1035, %f1419;
	fma.rn.f32 	%f1484, %f1032, %f1036, %f1420;
	fma.rn.f32 	%f1485, %f1032, %f1037, %f1421;
	fma.rn.f32 	%f1486, %f1032, %f1038, %f1422;
	fma.rn.f32 	%f1487, %f1032, %f1039, %f1423;
	fma.rn.f32 	%f1488, %f1032, %f1040, %f1424;
	fma.rn.f32 	%f1489, %f1032, %f1041, %f1425;
	fma.rn.f32 	%f1490, %f1032, %f1042, %f1426;
	fma.rn.f32 	%f1491, %f1033, %f1035, %f1427;
	fma.rn.f32 	%f1492, %f1033, %f1036, %f1428;
	fma.rn.f32 	%f1493, %f1033, %f1037, %f1429;
	fma.rn.f32 	%f1494, %f1033, %f1038, %f1430;
	fma.rn.f32 	%f1495, %f1033, %f1039, %f1431;
	fma.rn.f32 	%f1496, %f1033, %f1040, %f1432;
	fma.rn.f32 	%f1497, %f1033, %f1041, %f1433;
	fma.rn.f32 	%f1498, %f1033, %f1042, %f1434;
	fma.rn.f32 	%f1499, %f1034, %f1035, %f1435;
	fma.rn.f32 	%f1500, %f1034, %f1036, %f1436;
	fma.rn.f32 	%f1501, %f1034, %f1037, %f1437;
	fma.rn.f32 	%f1502, %f1034, %f1038, %f1438;
	fma.rn.f32 	%f1503, %f1034, %f1039, %f1439;
	fma.rn.f32 	%f1504, %f1034, %f1040, %f1440;
	fma.rn.f32 	%f1505, %f1034, %f1041, %f1441;
	fma.rn.f32 	%f1506, %f1034, %f1042, %f1442;
	fma.rn.f32 	%f257, %f1043, %f1051, %f1443;
	fma.rn.f32 	%f258, %f1043, %f1052, %f1444;
	fma.rn.f32 	%f259, %f1043, %f1053, %f1445;
	fma.rn.f32 	%f260, %f1043, %f1054, %f1446;
	fma.rn.f32 	%f261, %f1043, %f1055, %f1447;
	fma.rn.f32 	%f262, %f1043, %f1056, %f1448;
	fma.rn.f32 	%f263, %f1043, %f1057, %f1449;
	fma.rn.f32 	%f264, %f1043, %f1058, %f1450;
	fma.rn.f32 	%f265, %f1044, %f1051, %f1451;
	fma.rn.f32 	%f266, %f1044, %f1052, %f1452;
	fma.rn.f32 	%f267, %f1044, %f1053, %f1453;
	fma.rn.f32 	%f268, %f1044, %f1054, %f1454;
	fma.rn.f32 	%f269, %f1044, %f1055, %f1455;
	fma.rn.f32 	%f270, %f1044, %f1056, %f1456;
	fma.rn.f32 	%f271, %f1044, %f1057, %f1457;
	fma.rn.f32 	%f272, %f1044, %f1058, %f1458;
	fma.rn.f32 	%f273, %f1045, %f1051, %f1459;
	fma.rn.f32 	%f274, %f1045, %f1052, %f1460;
	fma.rn.f32 	%f275, %f1045, %f1053, %f1461;
	fma.rn.f32 	%f276, %f1045, %f1054, %f1462;
	fma.rn.f32 	%f277, %f1045, %f1055, %f1463;
	fma.rn.f32 	%f278, %f1045, %f1056, %f1464;
	fma.rn.f32 	%f279, %f1045, %f1057, %f1465;
	fma.rn.f32 	%f280, %f1045, %f1058, %f1466;
	fma.rn.f32 	%f281, %f1046, %f1051, %f1467;
	fma.rn.f32 	%f282, %f1046, %f1052, %f1468;
	fma.rn.f32 	%f283, %f1046, %f1053, %f1469;
	fma.rn.f32 	%f284, %f1046, %f1054, %f1470;
	fma.rn.f32 	%f285, %f1046, %f1055, %f1471;
	fma.rn.f32 	%f286, %f1046, %f1056, %f1472;
	fma.rn.f32 	%f287, %f1046, %f1057, %f1473;
	fma.rn.f32 	%f288, %f1046, %f1058, %f1474;
	fma.rn.f32 	%f289, %f1047, %f1051, %f1475;
	fma.rn.f32 	%f290, %f1047, %f1052, %f1476;
	fma.rn.f32 	%f291, %f1047, %f1053, %f1477;
	fma.rn.f32 	%f292, %f1047, %f1054, %f1478;
	fma.rn.f32 	%f293, %f1047, %f1055, %f1479;
	fma.rn.f32 	%f294, %f1047, %f1056, %f1480;
	fma.rn.f32 	%f295, %f1047, %f1057, %f1481;
	fma.rn.f32 	%f296, %f1047, %f1058, %f1482;
	fma.rn.f32 	%f297, %f1048, %f1051, %f1483;
	fma.rn.f32 	%f298, %f1048, %f1052, %f1484;
	fma.rn.f32 	%f299, %f1048, %f1053, %f1485;
	fma.rn.f32 	%f300, %f1048, %f1054, %f1486;
	fma.rn.f32 	%f301, %f1048, %f1055, %f1487;
	fma.rn.f32 	%f302, %f1048, %f1056, %f1488;
	fma.rn.f32 	%f303, %f1048, %f1057, %f1489;
	fma.rn.f32 	%f304, %f1048, %f1058, %f1490;
	fma.rn.f32 	%f305, %f1049, %f1051, %f1491;
	fma.rn.f32 	%f306, %f1049, %f1052, %f1492;
	fma.rn.f32 	%f307, %f1049, %f1053, %f1493;
	fma.rn.f32 	%f308, %f1049, %f1054, %f1494;
	fma.rn.f32 	%f309, %f1049, %f1055, %f1495;
	fma.rn.f32 	%f310, %f1049, %f1056, %f1496;
	fma.rn.f32 	%f311, %f1049, %f1057, %f1497;
	fma.rn.f32 	%f312, %f1049, %f1058, %f1498;
	fma.rn.f32 	%f313, %f1050, %f1051, %f1499;
	fma.rn.f32 	%f314, %f1050, %f1052, %f1500;
	fma.rn.f32 	%f315, %f1050, %f1053, %f1501;
	fma.rn.f32 	%f316, %f1050, %f1054, %f1502;
	fma.rn.f32 	%f317, %f1050, %f1055, %f1503;
	fma.rn.f32 	%f318, %f1050, %f1056, %f1504;
	fma.rn.f32 	%f319, %f1050, %f1057, %f1505;
	fma.rn.f32 	%f320, %f1050, %f1058, %f1506;
	shl.b32 	%r179, %r56, 6;
	and.b32  	%r180, %r179, 14336;
	cvt.u64.u32 	%rd61, %r180;
	cvta.shared.u64 	%rd63, %rd34;
	add.s64 	%rd64, %rd63, %rd61;
	shl.b32 	%r182, %r2, 5;
	or.b32  	%r183, %r182, %r1;
	mul.wide.u32 	%rd65, %r183, 16;
	add.s64 	%rd60, %rd64, %rd65;
	// begin inline asm
	{.reg .u64 u64addr;
 cvta.to.shared.u64 u64addr, %rd60;
 cvt.u32.u64 %r177, u64addr;}

	// end inline asm
	add.s32 	%r184, %r74, %r180;
	and.b32  	%r186, %r75, 124;
	add.s32 	%r27, %r184, %r186;
	cvt.u64.u32 	%rd66, %r75;
	and.b64  	%rd67, %rd66, 124;
	add.s64 	%rd9, %rd64, %rd67;
	or.b32  	%r28, %r6, %r65;
	add.s32 	%r29, %r3, %r8;
	setp.ge.u32 	%p29, %r28, %r30;
	@%p29 bra 	$L__BB1_7;
	ld.param.u64 	%rd171, [_Z22sgemm_128x128x8_kernelPKfS0_Pfjjjjj_param_2];
	cvt.u64.u32 	%rd68, %r29;
	mul.lo.s32 	%r191, %r31, %r28;
	cvt.u64.u32 	%rd69, %r191;
	add.s64 	%rd70, %rd69, %rd68;
	shl.b64 	%rd71, %rd70, 2;
	add.s64 	%rd10, %rd171, %rd71;
	add.s32 	%r192, %r28, 32;
	setp.le.u32 	%p30, %r192, %r30;
	@%p30 bra 	$L__BB1_6;
	{ // callseq 0, 0
	.param .align 16 .b8 param0[64];
	st.param.v4.f32 	[param0], {%f257, %f258, %f259, %f260};
	st.param.v4.f32 	[param0+16], {%f265, %f266, %f267, %f268};
	st.param.v4.f32 	[param0+32], {%f273, %f274, %f275, %f276};
	st.param.v4.f32 	[param0+48], {%f281, %f282, %f283, %f284};
	.param .b64 param1;
	st.param.b64 	[param1], %rd10;
	.param .b64 param2;
	st.param.b64 	[param2], %rd9;
	.param .b32 param3;
	st.param.b32 	[param3], %r177;
	.param .b32 param4;
	st.param.b32 	[param4], %r30;
	.param .b32 param5;
	st.param.b32 	[param5], %r31;
	.param .b32 param6;
	st.param.b32 	[param6], %r28;
	.param .b32 param7;
	st.param.b32 	[param7], %r29;
	call.uni 
	_Z9C_tile_wb7StgFragPfPKfjjjjj, 
	(
	param0, 
	param1, 
	param2, 
	param3, 
	param4, 
	param5, 
	param6, 
	param7
	);
	} // callseq 0
	add.s64 	%rd167, %rd10, 128;
	add.s32 	%r305, %r10, %r8;
	{ // callseq 1, 0
	.param .align 16 .b8 param0[64];
	st.param.v4.f32 	[param0], {%f261, %f262, %f263, %f264};
	st.param.v4.f32 	[param0+16], {%f269, %f270, %f271, %f272};
	st.param.v4.f32 	[param0+32], {%f277, %f278, %f279, %f280};
	st.param.v4.f32 	[param0+48], {%f285, %f286, %f287, %f288};
	.param .b64 param1;
	st.param.b64 	[param1], %rd167;
	.param .b64 param2;
	st.param.b64 	[param2], %rd9;
	.param .b32 param3;
	st.param.b32 	[param3], %r177;
	.param .b32 param4;
	st.param.b32 	[param4], %r30;
	.param .b32 param5;
	st.param.b32 	[param5], %r31;
	.param .b32 param6;
	st.param.b32 	[param6], %r28;
	.param .b32 param7;
	st.param.b32 	[param7], %r305;
	call.uni 
	_Z9C_tile_wb7StgFragPfPKfjjjjj, 
	(
	param0, 
	param1, 
	param2, 
	param3, 
	param4, 
	param5, 
	param6, 
	param7
	);
	} // callseq 1
	shl.b32 	%r306, %r31, 4;
	add.s32 	%r307, %r28, 16;
	mul.wide.u32 	%rd168, %r306, 4;
	add.s64 	%rd169, %rd10, %rd168;
	{ // callseq 2, 0
	.param .align 16 .b8 param0[64];
	st.param.v4.f32 	[param0], {%f289, %f290, %f291, %f292};
	st.param.v4.f32 	[param0+16], {%f297, %f298, %f299, %f300};
	st.param.v4.f32 	[param0+32], {%f305, %f306, %f307, %f308};
	st.param.v4.f32 	[param0+48], {%f313, %f314, %f315, %f316};
	.param .b64 param1;
	st.param.b64 	[param1], %rd169;
	.param .b64 param2;
	st.param.b64 	[param2], %rd9;
	.param .b32 param3;
	st.param.b32 	[param3], %r177;
	.param .b32 param4;
	st.param.b32 	[param4], %r30;
	.param .b32 param5;
	st.param.b32 	[param5], %r31;
	.param .b32 param6;
	st.param.b32 	[param6], %r307;
	.param .b32 param7;
	st.param.b32 	[param7], %r29;
	call.uni 
	_Z9C_tile_wb7StgFragPfPKfjjjjj, 
	(
	param0, 
	param1, 
	param2, 
	param3, 
	param4, 
	param5, 
	param6, 
	param7
	);
	} // callseq 2
	add.s64 	%rd170, %rd169, 128;
	{ // callseq 3, 0
	.param .align 16 .b8 param0[64];
	st.param.v4.f32 	[param0], {%f293, %f294, %f295, %f296};
	st.param.v4.f32 	[param0+16], {%f301, %f302, %f303, %f304};
	st.param.v4.f32 	[param0+32], {%f309, %f310, %f311, %f312};
	st.param.v4.f32 	[param0+48], {%f317, %f318, %f319, %f320};
	.param .b64 param1;
	st.param.b64 	[param1], %rd170;
	.param .b64 param2;
	st.param.b64 	[param2], %rd9;
	.param .b32 param3;
	st.param.b32 	[param3], %r177;
	.param .b32 param4;
	st.param.b32 	[param4], %r30;
	.param .b32 param5;
	st.param.b32 	[param5], %r31;
	.param .b32 param6;
	st.param.b32 	[param6], %r307;
	.param .b32 param7;
	st.param.b32 	[param7], %r305;
	call.uni 
	_Z9C_tile_wb7StgFragPfPKfjjjjj, 
	(
	param0, 
	param1, 
	param2, 
	param3, 
	param4, 
	param5, 
	param6, 
	param7
	);
	} // callseq 3
	bra.uni 	$L__BB1_7;
$L__BB1_6:
	max.u32 	%r273, %r31, %r29;
	sub.s32 	%r274, %r273, %r29;
	bar.sync 	0;
	// begin inline asm
	st.shared.v4.f32 [%r177], {%f257, %f258, %f259, %f260};

	// end inline asm
	add.s32 	%r254, %r177, 128;
	// begin inline asm
	st.shared.v4.f32 [%r254], {%f265, %f266, %f267, %f268};

	// end inline asm
	add.s32 	%r255, %r177, 256;
	// begin inline asm
	st.shared.v4.f32 [%r255], {%f273, %f274, %f275, %f276};

	// end inline asm
	add.s32 	%r256, %r177, 384;
	// begin inline asm
	st.shared.v4.f32 [%r256], {%f281, %f282, %f283, %f284};

	// end inline asm
	bar.sync 	0;
	setp.gt.u32 	%p31, %r31, %r29;
	selp.u32 	%r252, 1, 0, %p31;
	ld.shared.f32 	%f1523, [%r27];
	// begin inline asm
	{.reg .pred p;
 setp.ne.b32 p, %r252, 0;
 @p st.global.f32 [%rd10], %f1523;}

	// end inline asm
	mul.wide.u32 	%rd136, %r31, 4;
	add.s64 	%rd73, %rd10, %rd136;
	ld.shared.f32 	%f1524, [%r27+128];
	// begin inline asm
	{.reg .pred p;
 setp.ne.b32 p, %r252, 0;
 @p st.global.f32 [%rd73], %f1524;}

	// end inline asm
	shl.b32 	%r275, %r31, 1;
	mul.wide.u32 	%rd137, %r275, 4;
	add.s64 	%rd74, %rd10, %rd137;
	ld.shared.f32 	%f1525, [%r27+256];
	// begin inline asm
	{.reg .pred p;
 setp.ne.b32 p, %r252, 0;
 @p st.global.f32 [%rd74], %f1525;}

	// end inline asm
	mul.lo.s32 	%r276, %r31, 3;
	mul.wide.u32 	%rd138, %r276, 4;
	add.s64 	%rd75, %rd10, %rd138;
	ld.shared.f32 	%f1526, [%r27+384];
	// begin inline asm
	{.reg .pred p;
 setp.ne.b32 p, %r252, 0;
 @p st.global.f32 [%rd75], %f1526;}

	// end inline asm
	shl.b32 	%r277, %r31, 2;
	mul.wide.u32 	%rd139, %r277, 4;
	add.s64 	%rd76, %rd10, %rd139;
	ld.shared.f32 	%f1527, [%r27+512];
	// begin inline asm
	{.reg .pred p;
 setp.ne.b32 p, %r252, 0;
 @p st.global.f32 [%rd76], %f1527;}

	// end inline asm
	mul.lo.s32 	%r278, %r31, 5;
	mul.wide.u32 	%rd140, %r278, 4;
	add.s64 	%rd77, %rd10, %rd140;
	ld.shared.f32 	%f1528, [%r27+640];
	// begin inline asm
	{.reg .pred p;
 setp.ne.b32 p, %r252, 0;
 @p st.global.f32 [%rd77], %f1528;}

	// end inline asm
	mul.lo.s32 	%r279, %r31, 6;
	mul.wide.u32 	%rd141, %r279, 4;
	add.s64 	%rd78, %rd10, %rd141;
	ld.shared.f32 	%f1529, [%r27+768];
	// begin inline asm
	{.reg .pred p;
 setp.ne.b32 p, %r252, 0;
 @p st.global.f32 [%rd78], %f1529;}

	// end inline asm
	mul.lo.s32 	%r280, %r31, 7;
	mul.wide.u32 	%rd142, %r280, 4;
	add.s64 	%rd79, %rd10, %rd142;
	ld.shared.f32 	%f1530, [%r27+896];
	// begin inline asm
	{.reg .pred p;
 setp.ne.b32 p, %r252, 0;
 @p st.global.f32 [%rd79], %f1530;}

	// end inline asm
	shl.b32 	%r281, %r31, 3;
	mul.wide.u32 	%rd143, %r281, 4;
	add.s64 	%rd80, %rd10, %rd143;
	ld.shared.f32 	%f1531, [%r27+1024];
	// begin inline asm
	{.reg .pred p;
 setp.ne.b32 p, %r252, 0;
 @p st.global.f32 [%rd80], %f1531;}

	// end inline asm
	mul.lo.s32 	%r282, %r31, 9;
	mul.wide.u32 	%rd144, %r282, 4;
	add.s64 	%rd81, %rd10, %rd144;
	ld.shared.f32 	%f1532, [%r27+1152];
	// begin inline asm
	{.reg .pred p;
 setp.ne.b32 p, %r252, 0;
 @p st.global.f32 [%rd81], %f1532;}

	// end inline asm
	mul.lo.s32 	%r283, %r31, 10;
	mul.wide.u32 	%rd145, %r283, 4;
	add.s64 	%rd82, %rd10, %rd145;
	ld.shared.f32 	%f1533, [%r27+1280];
	// begin inline asm
	{.reg .pred p;
 setp.ne.b32 p, %r252, 0;
 @p st.global.f32 [%rd82], %f1533;}

	// end inline asm
	mul.lo.s32 	%r284, %r31, 11;
	mul.wide.u32 	%rd146, %r284, 4;
	add.s64 	%rd83, %rd10, %rd146;
	ld.shared.f32 	%f1534, [%r27+1408];
	// begin inline asm
	{.reg .pred p;
 setp.ne.b32 p, %r252, 0;
 @p st.global.f32 [%rd83], %f1534;}

	// end inline asm
	mul.lo.s32 	%r285, %r31, 12;
	mul.wide.u32 	%rd147, %r285, 4;
	add.s64 	%rd84, %rd10, %rd147;
	ld.shared.f32 	%f1535, [%r27+1536];
	// begin inline asm
	{.reg .pred p;
 setp.ne.b32 p, %r252, 0;
 @p st.global.f32 [%rd84], %f1535;}

	// end inline asm
	mul.lo.s32 	%r286, %r31, 13;
	mul.wide.u32 	%rd148, %r286, 4;
	add.s64 	%rd85, %rd10, %rd148;
	ld.shared.f32 	%f1536, [%r27+1664];
	// begin inline asm
	{.reg .pred p;
 setp.ne.b32 p, %r252, 0;
 @p st.global.f32 [%rd85], %f1536;}

	// end inline asm
	mul.lo.s32 	%r287, %r31, 14;
	mul.wide.u32 	%rd149, %r287, 4;
	add.s64 	%rd86, %rd10, %rd149;
	ld.shared.f32 	%f1537, [%r27+1792];
	// begin inline asm
	{.reg .pred p;
 setp.ne.b32 p, %r252, 0;
 @p st.global.f32 [%rd86], %f1537;}

	// end inline asm
	mul.lo.s32 	%r288, %r31, 15;
	mul.wide.u32 	%rd150, %r288, 4;
	add.s64 	%rd87, %rd10, %rd150;
	ld.shared.f32 	%f1538, [%r27+1920];
	// begin inline asm
	{.reg .pred p;
 setp.ne.b32 p, %r252, 0;
 @p st.global.f32 [%rd87], %f1538;}

	// end inline asm
	bar.sync 	0;
	// begin inline asm
	st.shared.v4.f32 [%r177], {%f261, %f262, %f263, %f264};

	// end inline asm
	// begin inline asm
	st.shared.v4.f32 [%r254], {%f269, %f270, %f271, %f272};

	// end inline asm
	// begin inline asm
	st.shared.v4.f32 [%r255], {%f277, %f278, %f279, %f280};

	// end inline asm
	// begin inline asm
	st.shared.v4.f32 [%r256], {%f285, %f286, %f287, %f288};

	// end inline asm
	bar.sync 	0;
	setp.gt.u32 	%p32, %r274, 32;
	selp.u32 	%r272, 1, 0, %p32;
	add.s64 	%rd88, %rd10, 128;
	ld.shared.f32 	%f1555, [%r27];
	// begin inline asm
	{.reg .pred p;
 setp.ne.b32 p, %r272, 0;
 @p st.global.f32 [%rd88], %f1555;}

	// end inline asm
	add.s64 	%rd89, %rd73, 128;
	ld.shared.f32 	%f1556, [%r27+128];
	// begin inline asm
	{.reg .pred p;
 setp.ne.b32 p, %r272, 0;
 @p st.global.f32 [%rd89], %f1556;}

	// end inline asm
	add.s64 	%rd90, %rd74, 128;
	ld.shared.f32 	%f1557, [%r27+256];
	// begin inline asm
	{.reg .pred p;
 setp.ne.b32 p, %r272, 0;
 @p st.global.f32 [%rd90], %f1557;}

	// end inline asm
	add.s64 	%rd91, %rd75, 128;
	ld.shared.f32 	%f1558, [%r27+384];
	// begin inline asm
	{.reg .pred p;
 setp.ne.b32 p, %r272, 0;
 @p st.global.f32 [%rd91], %f1558;}

	// end inline asm
	add.s64 	%rd92, %rd76, 128;
	ld.shared.f32 	%f1559, [%r27+512];
	// begin inline asm
	{.reg .pred p;
 setp.ne.b32 p, %r272, 0;
 @p st.global.f32 [%rd92], %f1559;}

	// end inline asm
	add.s64 	%rd93, %rd77, 128;
	ld.shared.f32 	%f1560, [%r27+640];
	// begin inline asm
	{.reg .pred p;
 setp.ne.b32 p, %r272, 0;
 @p st.global.f32 [%rd93], %f1560;}

	// end inline asm
	add.s64 	%rd94, %rd78, 128;
	ld.shared.f32 	%f1561, [%r27+768];
	// begin inline asm
	{.reg .pred p;
 setp.ne.b32 p, %r272, 0;
 @p st.global.f32 [%rd94], %f1561;}

	// end inline asm
	add.s64 	%rd95, %rd79, 128;
	ld.shared.f32 	%f1562, [%r27+896];
	// begin inline asm
	{.reg .pred p;
 setp.ne.b32 p, %r272, 0;
 @p st.global.f32 [%rd95], %f1562;}

	// end inline asm
	add.s64 	%rd96, %rd80, 128;
	ld.shared.f32 	%f1563, [%r27+1024];
	// begin inline asm
	{.reg .pred p;
 setp.ne.b32 p, %r272, 0;
 @p st.global.f32 [%rd96], %f1563;}

	// end inline asm
	add.s64 	%rd97, %rd81, 128;
	ld.shared.f32 	%f1564, [%r27+1152];
	// begin inline asm
	{.reg .pred p;
 setp.ne.b32 p, %r272, 0;
 @p st.global.f32 [%rd97], %f1564;}

	// end inline asm
	add.s64 	%rd98, %rd82, 128;
	ld.shared.f32 	%f1565, [%r27+1280];
	// begin inline asm
	{.reg .pred p;
 setp.ne.b32 p, %r272, 0;
 @p st.global.f32 [%rd98], %f1565;}

	// end inline asm
	add.s64 	%rd99, %rd83, 128;
	ld.shared.f32 	%f1566, [%r27+1408];
	// begin inline asm
	{.reg .pred p;
 setp.ne.b32 p, %r272, 0;
 @p st.global.f32 [%rd99], %f1566;}

	// end inline asm
	add.s64 	%rd100, %rd84, 128;
	ld.shared.f32 	%f1567, [%r27+1536];
	// begin inline asm
	{.reg .pred p;
 setp.ne.b32 p, %r272, 0;
 @p st.global.f32 [%rd100], %f1567;}

	// end inline asm
	add.s64 	%rd101, %rd85, 128;
	ld.shared.f32 	%f1568, [%r27+1664];
	// begin inline asm
	{.reg .pred p;
 setp.ne.b32 p, %r272, 0;
 @p st.global.f32 [%rd101], %f1568;}

	// end inline asm
	add.s64 	%rd102, %rd86, 128;
	ld.shared.f32 	%f1569, [%r27+1792];
	// begin inline asm
	{.reg .pred p;
 setp.ne.b32 p, %r272, 0;
 @p st.global.f32 [%rd102], %f1569;}

	// end inline asm
	add.s64 	%rd103, %rd87, 128;
	ld.shared.f32 	%f1570, [%r27+1920];
	// begin inline asm
	{.reg .pred p;
 setp.ne.b32 p, %r272, 0;
 @p st.global.f32 [%rd103], %f1570;}

	// end inline asm
	shl.b32 	%r289, %r31, 4;
	bar.sync 	0;
	// begin inline asm
	st.shared.v4.f32 [%r177], {%f289, %f290, %f291, %f292};

	// end inline asm
	// begin inline asm
	st.shared.v4.f32 [%r254], {%f297, %f298, %f299, %f300};

	// end inline asm
	// begin inline asm
	st.shared.v4.f32 [%r255], {%f305, %f306, %f307, %f308};

	// end inline asm
	// begin inline asm
	st.shared.v4.f32 [%r256], {%f313, %f314, %f315, %f316};

	// end inline asm
	bar.sync 	0;
	mul.wide.u32 	%rd151, %r289, 4;
	add.s64 	%rd104, %rd10, %rd151;
	ld.shared.f32 	%f1587, [%r27];
	// begin inline asm
	{.reg .pred p;
 setp.ne.b32 p, %r252, 0;
 @p st.global.f32 [%rd104], %f1587;}

	// end inline asm
	mul.lo.s32 	%r290, %r31, 17;
	mul.wide.u32 	%rd152, %r290, 4;
	add.s64 	%rd105, %rd10, %rd152;
	ld.shared.f32 	%f1588, [%r27+128];
	// begin inline asm
	{.reg .pred p;
 setp.ne.b32 p, %r252, 0;
 @p st.global.f32 [%rd105], %f1588;}

	// end inline asm
	mul.lo.s32 	%r291, %r31, 18;
	mul.wide.u32 	%rd153, %r291, 4;
	add.s64 	%rd106, %rd10, %rd153;
	ld.shared.f32 	%f1589, [%r27+256];
	// begin inline asm
	{.reg .pred p;
 setp.ne.b32 p, %r252, 0;
 @p st.global.f32 [%rd106], %f1589;}

	// end inline asm
	mul.lo.s32 	%r292, %r31, 19;
	mul.wide.u32 	%rd154, %r292, 4;
	add.s64 	%rd107, %rd10, %rd154;
	ld.shared.f32 	%f1590, [%r27+384];
	// begin inline asm
	{.reg .pred p;
 setp.ne.b32 p, %r252, 0;
 @p st.global.f32 [%rd107], %f1590;}

	// end inline asm
	mul.lo.s32 	%r293, %r31, 20;
	mul.wide.u32 	%rd155, %r293, 4;
	add.s64 	%rd108, %rd10, %rd155;
	ld.shared.f32 	%f1591, [%r27+512];
	// begin inline asm
	{.reg .pred p;
 setp.ne.b32 p, %r252, 0;
 @p st.global.f32 [%rd108], %f1591;}

	// end inline asm
	mul.lo.s32 	%r294, %r31, 21;
	mul.wide.u32 	%rd156, %r294, 4;
	add.s64 	%rd109, %rd10, %rd156;
	ld.shared.f32 	%f1592, [%r27+640];
	// begin inline asm
	{.reg .pred p;
 setp.ne.b32 p, %r252, 0;
 @p st.global.f32 [%rd109], %f1592;}

	// end inline asm
	mul.lo.s32 	%r295, %r31, 22;
	mul.wide.u32 	%rd157, %r295, 4;
	add.s64 	%rd110, %rd10, %rd157;
	ld.shared.f32 	%f1593, [%r27+768];
	// begin inline asm
	{.reg .pred p;
 setp.ne.b32 p, %r252, 0;
 @p st.global.f32 [%rd110], %f1593;}

	// end inline asm
	mul.lo.s32 	%r296, %r31, 23;
	mul.wide.u32 	%rd158, %r296, 4;
	add.s64 	%rd111, %rd10, %rd158;
	ld.shared.f32 	%f1594, [%r27+896];
	// begin inline asm
	{.reg .pred p;
 setp.ne.b32 p, %r252, 0;
 @p st.global.f32 [%rd111], %f1594;}

	// end inline asm
	mul.lo.s32 	%r297, %r31, 24;
	mul.wide.u32 	%rd159, %r297, 4;
	add.s64 	%rd112, %rd10, %rd159;
	ld.shared.f32 	%f1595, [%r27+1024];
	// begin inline asm
	{.reg .pred p;
 setp.ne.b32 p, %r252, 0;
 @p st.global.f32 [%rd112], %f1595;}

	// end inline asm
	mul.lo.s32 	%r298, %r31, 25;
	mul.wide.u32 	%rd160, %r298, 4;
	add.s64 	%rd113, %rd10, %rd160;
	ld.shared.f32 	%f1596, [%r27+1152];
	// begin inline asm
	{.reg .pred p;
 setp.ne.b32 p, %r252, 0;
 @p st.global.f32 [%rd113], %f1596;}

	// end inline asm
	mul.lo.s32 	%r299, %r31, 26;
	mul.wide.u32 	%rd161, %r299, 4;
	add.s64 	%rd114, %rd10, %rd161;
	ld.shared.f32 	%f1597, [%r27+1280];
	// begin inline asm
	{.reg .pred p;
 setp.ne.b32 p, %r252, 0;
 @p st.global.f32 [%rd114], %f1597;}

	// end inline asm
	mul.lo.s32 	%r300, %r31, 27;
	mul.wide.u32 	%rd162, %r300, 4;
	add.s64 	%rd115, %rd10, %rd162;
	ld.shared.f32 	%f1598, [%r27+1408];
	// begin inline asm
	{.reg .pred p;
 setp.ne.b32 p, %r252, 0;
 @p st.global.f32 [%rd115], %f1598;}

	// end inline asm
	mul.lo.s32 	%r301, %r31, 28;
	mul.wide.u32 	%rd163, %r301, 4;
	add.s64 	%rd116, %rd10, %rd163;
	ld.shared.f32 	%f1599, [%r27+1536];
	// begin inline asm
	{.reg .pred p;
 setp.ne.b32 p, %r252, 0;
 @p st.global.f32 [%rd116], %f1599;}

	// end inline asm
	mul.lo.s32 	%r302, %r31, 29;
	mul.wide.u32 	%rd164, %r302, 4;
	add.s64 	%rd117, %rd10, %rd164;
	ld.shared.f32 	%f1600, [%r27+1664];
	// begin inline asm
	{.reg .pred p;
 setp.ne.b32 p, %r252, 0;
 @p st.global.f32 [%rd117], %f1600;}

	// end inline asm
	mul.lo.s32 	%r303, %r31, 30;
	mul.wide.u32 	%rd165, %r303, 4;
	add.s64 	%rd118, %rd10, %rd165;
	ld.shared.f32 	%f1601, [%r27+1792];
	// begin inline asm
	{.reg .pred p;
 setp.ne.b32 p, %r252, 0;
 @p st.global.f32 [%rd118], %f1601;}

	// end inline asm
	mul.lo.s32 	%r304, %r31, 31;
	mul.wide.u32 	%rd166, %r304, 4;
	add.s64 	%rd119, %rd10, %rd166;
	ld.shared.f32 	%f1602, [%r27+1920];
	// begin inline asm
	{.reg .pred p;
 setp.ne.b32 p, %r252, 0;
 @p st.global.f32 [%rd119], %f1602;}

	// end inline asm
	bar.sync 	0;
	// begin inline asm
	st.shared.v4.f32 [%r177], {%f293, %f294, %f295, %f296};

	// end inline asm
	// begin inline asm
	st.shared.v4.f32 [%r254], {%f301, %f302, %f303, %f304};

	// end inline asm
	// begin inline asm
	st.shared.v4.f32 [%r255], {%f309, %f310, %f311, %f312};

	// end inline asm
	// begin inline asm
	st.shared.v4.f32 [%r256], {%f317, %f318, %f319, %f320};

	// end inline asm
	bar.sync 	0;
	add.s64 	%rd120, %rd104, 128;
	ld.shared.f32 	%f1619, [%r27];
	// begin inline asm
	{.reg .pred p;
 setp.ne.b32 p, %r272, 0;
 @p st.global.f32 [%rd120], %f1619;}

	// end inline asm
	add.s64 	%rd121, %rd105, 128;
	ld.shared.f32 	%f1620, [%r27+128];
	// begin inline asm
	{.reg .pred p;
 setp.ne.b32 p, %r272, 0;
 @p st.global.f32 [%rd121], %f1620;}

	// end inline asm
	add.s64 	%rd122, %rd106, 128;
	ld.shared.f32 	%f1621, [%r27+256];
	// begin inline asm
	{.reg .pred p;
 setp.ne.b32 p, %r272, 0;
 @p st.global.f32 [%rd122], %f1621;}

	// end inline asm
	add.s64 	%rd123, %rd107, 128;
	ld.shared.f32 	%f1622, [%r27+384];
	// begin inline asm
	{.reg .pred p;
 setp.ne.b32 p, %r272, 0;
 @p st.global.f32 [%rd123], %f1622;}

	// end inline asm
	add.s64 	%rd124, %rd108, 128;
	ld.shared.f32 	%f1623, [%r27+512];
	// begin inline asm
	{.reg .pred p;
 setp.ne.b32 p, %r272, 0;
 @p st.global.f32 [%rd124], %f1623;}

	// end inline asm
	add.s64 	%rd125, %rd109, 128;
	ld.shared.f32 	%f1624, [%r27+640];
	// begin inline asm
	{.reg .pred p;
 setp.ne.b32 p, %r272, 0;
 @p st.global.f32 [%rd125], %f1624;}

	// end inline asm
	add.s64 	%rd126, %rd110, 128;
	ld.shared.f32 	%f1625, [%r27+768];
	// begin inline asm
	{.reg .pred p;
 setp.ne.b32 p, %r272, 0;
 @p st.global.f32 [%rd126], %f1625;}

	// end inline asm
	add.s64 	%rd127, %rd111, 128;
	ld.shared.f32 	%f1626, [%r27+896];
	// begin inline asm
	{.reg .pred p;
 setp.ne.b32 p, %r272, 0;
 @p st.global.f32 [%rd127], %f1626;}

	// end inline asm
	add.s64 	%rd128, %rd112, 128;
	ld.shared.f32 	%f1627, [%r27+1024];
	// begin inline asm
	{.reg .pred p;
 setp.ne.b32 p, %r272, 0;
 @p st.global.f32 [%rd128], %f1627;}

	// end inline asm
	add.s64 	%rd129, %rd113, 128;
	ld.shared.f32 	%f1628, [%r27+1152];
	// begin inline asm
	{.reg .pred p;
 setp.ne.b32 p, %r272, 0;
 @p st.global.f32 [%rd129], %f1628;}

	// end inline asm
	add.s64 	%rd130, %rd114, 128;
	ld.shared.f32 	%f1629, [%r27+1280];
	// begin inline asm
	{.reg .pred p;
 setp.ne.b32 p, %r272, 0;
 @p st.global.f32 [%rd130], %f1629;}

	// end inline asm
	add.s64 	%rd131, %rd115, 128;
	ld.shared.f32 	%f1630, [%r27+1408];
	// begin inline asm
	{.reg .pred p;
 setp.ne.b32 p, %r272, 0;
 @p st.global.f32 [%rd131], %f1630;}

	// end inline asm
	add.s64 	%rd132, %rd116, 128;
	ld.shared.f32 	%f1631, [%r27+1536];
	// begin inline asm
	{.reg .pred p;
 setp.ne.b32 p, %r272, 0;
 @p st.global.f32 [%rd132], %f1631;}

	// end inline asm
	add.s64 	%rd133, %rd117, 128;
	ld.shared.f32 	%f1632, [%r27+1664];
	// begin inline asm
	{.reg .pred p;
 setp.ne.b32 p, %r272, 0;
 @p st.global.f32 [%rd133], %f1632;}

	// end inline asm
	add.s64 	%rd134, %rd118, 128;
	ld.shared.f32 	%f1633, [%r27+1792];
	// begin inline asm
	{.reg .pred p;
 setp.ne.b32 p, %r272, 0;
 @p st.global.f32 [%rd134], %f1633;}

	// end inline asm
	add.s64 	%rd135, %rd119, 128;
	ld.shared.f32 	%f1634, [%r27+1920];
	// begin inline asm
	{.reg .pred p;
 setp.ne.b32 p, %r272, 0;
 @p st.global.f32 [%rd135], %f1634;}

	// end inline asm
$L__BB1_7:
	ret;

}


// ===== COMPILED SASS (sm_100) =====

	.target	sm_100

	.elftype	@"ET_EXEC"


//--------------------- .note.nv.tkinfo           --------------------------
	.section	.note.nv.tkinfo,"",@"SHT_NOTE"
	.sectionflags	@"SHF_NOTE_NV_TKINFO"
	.tkinfo
        /*0018*/ 	.word	0x00000002
        /*0030*/ 	.string	""
        /*0030*/ 	.string	"ptxas"
        /*0030*/ 	.string	"Cuda compilation tools, release 13.0, V13.0.88"
        /*0030*/ 	.string	"Build cuda_13.0.r13.0/compiler.36424714_0"
        /*0030*/ 	.string	"-arch sm_100 -m 64 "



//--------------------- .note.nv.cuinfo           --------------------------
	.section	.note.nv.cuinfo,"",@"SHT_NOTE"
	.sectionflags	@"SHF_NOTE_NV_CUINFO"
        /*0018*/ 	.short	0x0002
        /*001a*/ 	.short	0x0064
        /*001c*/ 	.short	0x0082
	.zero		2


//--------------------- .nv.info                  --------------------------
	.section	.nv.info,"",@"SHT_CUDA_INFO"
	.align	4


	//----- nvinfo : EIATTR_REGCOUNT
	.align		4
        /*0000*/ 	.byte	0x04, 0x2f
        /*0002*/ 	.short	(.L_1 - .L_0)
	.align		4
.L_0:
        /*0004*/ 	.word	index@(_Z22sgemm_128x128x8_kernelPKfS0_Pfjjjjj)
        /*0008*/ 	.word	0x0000007f


	//----- nvinfo : EIATTR_FRAME_SIZE
	.align		4
.L_1:
        /*000c*/ 	.byte	0x04, 0x11
        /*000e*/ 	.short	(.L_3 - .L_2)
	.align		4
.L_2:
        /*0010*/ 	.word	index@($_Z22sgemm_128x128x8_kernelPKfS0_Pfjjjjj$_Z9C_tile_wb7StgFragPfPKfjjjjj)
        /*0014*/ 	.word	0x00000000


	//----- nvinfo : EIATTR_FRAME_SIZE
	.align		4
.L_3:
        /*0018*/ 	.byte	0x04, 0x11
        /*001a*/ 	.short	(.L_5 - .L_4)
	.align		4
.L_4:
        /*001c*/ 	.word	index@(_Z22sgemm_128x128x8_kernelPKfS0_Pfjjjjj)
        /*0020*/ 	.word	0x00000000


	//----- nvinfo : EIATTR_MIN_STACK_SIZE
	.align		4
.L_5:
        /*0024*/ 	.byte	0x04, 0x12
        /*0026*/ 	.short	(.L_7 - .L_6)
	.align		4
.L_6:
        /*0028*/ 	.word	index@(_Z22sgemm_128x128x8_kernelPKfS0_Pfjjjjj)
        /*002c*/ 	.word	0x00000000
.L_7:


//--------------------- .nv.compat                --------------------------
	.section	.nv.compat,"",@"SHT_CUDA_COMPAT_INFO"
	.align	4
        /*0000*/ 	.byte	0x02, 0x09, 0x00, 0x00, 0x02, 0x02, 0x01, 0x00, 0x02, 0x05, 0x05, 0x00, 0x03, 0x07, 0x01, 0x01
        /*0010*/ 	.byte	0x02, 0x03, 0x00, 0x00, 0x02, 0x06, 0x01, 0x00, 0x04, 0x0b, 0x08, 0x00, 0x09, 0x00, 0x00, 0x00
        /*0020*/ 	.byte	0x00, 0x00, 0x00, 0x00


//--------------------- .nv.info._Z22sgemm_128x128x8_kernelPKfS0_Pfjjjjj --------------------------
	.section	.nv.info._Z22sgemm_128x128x8_kernelPKfS0_Pfjjjjj,"",@"SHT_CUDA_INFO"
	.sectionflags	@""
	.align	4


	//----- nvinfo : EIATTR_CUDA_API_VERSION
	.align		4
        /*0000*/ 	.byte	0x04, 0x37
        /*0002*/ 	.short	(.L_9 - .L_8)
.L_8:
        /*0004*/ 	.word	0x00000082


	//----- nvinfo : EIATTR_KPARAM_INFO
	.align		4
.L_9:
        /*0008*/ 	.byte	0x04, 0x17
        /*000a*/ 	.short	(.L_11 - .L_10)
.L_10:
        /*000c*/ 	.word	0x00000000
        /*0010*/ 	.short	0x0007
        /*0012*/ 	.short	0x0028
        /*0014*/ 	.byte	0x00, 0xf0, 0x11, 0x00


	//----- nvinfo : EIATTR_KPARAM_INFO
	.align		4
.L_11:
        /*0018*/ 	.byte	0x04, 0x17
        /*001a*/ 	.short	(.L_13 - .L_12)
.L_12:
        /*001c*/ 	.word	0x00000000
        /*0020*/ 	.short	0x0006
        /*0022*/ 	.short	0x0024
        /*0024*/ 	.byte	0x00, 0xf0, 0x11, 0x00


	//----- nvinfo : EIATTR_KPARAM_INFO
	.align		4
.L_13:
        /*0028*/ 	.byte	0x04, 0x17
        /*002a*/ 	.short	(.L_15 - .L_14)
.L_14:
        /*002c*/ 	.word	0x00000000
        /*0030*/ 	.short	0x0005
        /*0032*/ 	.short	0x0020
        /*0034*/ 	.byte	0x00, 0xf0, 0x11, 0x00


	//----- nvinfo : EIATTR_KPARAM_INFO
	.align		4
.L_15:
        /*0038*/ 	.byte	0x04, 0x17
        /*003a*/ 	.short	(.L_17 - .L_16)
.L_16:
        /*003c*/ 	.word	0x00000000
        /*0040*/ 	.short	0x0004
        /*0042*/ 	.short	0x001c
        /*0044*/ 	.byte	0x00, 0xf0, 0x11, 0x00


	//----- nvinfo : EIATTR_KPARAM_INFO
	.align		4
.L_17:
        /*0048*/ 	.byte	0x04, 0x17
        /*004a*/ 	.short	(.L_19 - .L_18)
.L_18:
        /*004c*/ 	.word	0x00000000
        /*0050*/ 	.short	0x0003
        /*0052*/ 	.short	0x0018
        /*0054*/ 	.byte	0x00, 0xf0, 0x11, 0x00


	//----- nvinfo : EIATTR_KPARAM_INFO
	.align		4
.L_19:
        /*0058*/ 	.byte	0x04, 0x17
        /*005a*/ 	.short	(.L_21 - .L_20)
.L_20:
        /*005c*/ 	.word	0x00000000
        /*0060*/ 	.short	0x0002
        /*0062*/ 	.short	0x0010
        /*0064*/ 	.byte	0x00, 0xf5, 0x21, 0x00


	//----- nvinfo : EIATTR_KPARAM_INFO
	.align		4
.L_21:
        /*0068*/ 	.byte	0x04, 0x17
        /*006a*/ 	.short	(.L_23 - .L_22)
.L_22:
        /*006c*/ 	.word	0x00000000
        /*0070*/ 	.short	0x0001
        /*0072*/ 	.short	0x0008
        /*0074*/ 	.byte	0x00, 0xf5, 0x21, 0x00


	//----- nvinfo : EIATTR_KPARAM_INFO
	.align		4
.L_23:
        /*0078*/ 	.byte	0x04, 0x17
        /*007a*/ 	.short	(.L_25 - .L_24)
.L_24:
        /*007c*/ 	.word	0x00000000
        /*0080*/ 	.short	0x0000
        /*0082*/ 	.short	0x0000
        /*0084*/ 	.byte	0x00, 0xf5, 0x21, 0x00


	//----- nvinfo : EIATTR_SPARSE_MMA_MASK
	.align		4
.L_25:
        /*0088*/ 	.byte	0x03, 0x50
        /*008a*/ 	.short	0x0000


	//----- nvinfo : EIATTR_MAXREG_COUNT
	.align		4
        /*008c*/ 	.byte	0x03, 0x1b
        /*008e*/ 	.short	0x0080


	//----- nvinfo : EIATTR_NUM_BARRIERS
	.align		4
        /*0090*/ 	.byte	0x02, 0x4c
        /*0092*/ 	.byte	0x01
	.zero		1


	//----- nvinfo : EIATTR_MERCURY_ISA_VERSION
	.align		4
        /*0094*/ 	.byte	0x03, 0x5f
        /*0096*/ 	.short	0x0101


	//----- nvinfo : EIATTR_VRC_CTA_INIT_COUNT
	.align		4
        /*0098*/ 	.byte	0x02, 0x4a
	.zero		1
	.zero		1


	//----- nvinfo : EIATTR_EXIT_INSTR_OFFSETS
	.align		4
        /*009c*/ 	.byte	0x04, 0x1c
        /*009e*/ 	.short	(.L_27 - .L_26)


	//   ....[0]....
.L_26:
        /*00a0*/ 	.word	0x000033e0


	//   ....[1]....
        /*00a4*/ 	.word	0x00005820


	//   ....[2]....
        /*00a8*/ 	.word	0x000065b0


	//   ....[3]....
        /*00ac*/ 	.word	0x000065e0


	//----- nvinfo : EIATTR_MAX_THREADS
	.align		4
.L_27:
        /*00b0*/ 	.byte	0x04, 0x05
        /*00b2*/ 	.short	(.L_29 - .L_28)
.L_28:
        /*00b4*/ 	.word	0x00000100
        /*00b8*/ 	.word	0x00000001
        /*00bc*/ 	.word	0x00000001


	//----- nvinfo : EIATTR_CRS_STACK_SIZE
	.align		4
.L_29:
        /*00c0*/ 	.byte	0x04, 0x1e
        /*00c2*/ 	.short	(.L_31 - .L_30)
.L_30:
        /*00c4*/ 	.word	0x00000000


	//----- nvinfo : EIATTR_CBANK_PARAM_SIZE
	.align		4
.L_31:
        /*00c8*/ 	.byte	0x03, 0x19
        /*00ca*/ 	.short	0x002c


	//----- nvinfo : EIATTR_PARAM_CBANK
	.align		4
        /*00cc*/ 	.byte	0x04, 0x0a
        /*00ce*/ 	.short	(.L_33 - .L_32)
	.align		4
.L_32:
        /*00d0*/ 	.word	index@(.nv.constant0._Z22sgemm_128x128x8_kernelPKfS0_Pfjjjjj)
        /*00d4*/ 	.short	0x0380
        /*00d6*/ 	.short	0x002c


	//----- nvinfo : EIATTR_SW_WAR
	.align		4
.L_33:
        /*00d8*/ 	.byte	0x04, 0x36
        /*00da*/ 	.short	(.L_35 - .L_34)
.L_34:
        /*00dc*/ 	.word	0x00000008
.L_35:


//--------------------- .nv.callgraph             --------------------------
	.section	.nv.callgraph,"",@"SHT_CUDA_CALLGRAPH"
	.align	4
	.sectionentsize	8
	.align		4
        /*0000*/ 	.word	0x00000000
	.align		4
        /*0004*/ 	.word	0xffffffff
	.align		4
        /*0008*/ 	.word	0x00000000
	.align		4
        /*000c*/ 	.word	0xfffffffe
	.align		4
        /*0010*/ 	.word	0x00000000
	.align		4
        /*0014*/ 	.word	0xfffffffd
	.align		4
        /*0018*/ 	.word	0x00000000
	.align		4
        /*001c*/ 	.word	0xfffffffc


//--------------------- .text._Z22sgemm_128x128x8_kernelPKfS0_Pfjjjjj --------------------------
	.section	.text._Z22sgemm_128x128x8_kernelPKfS0_Pfjjjjj,"ax",@progbits
	.align	128
        .global         _Z22sgemm_128x128x8_kernelPKfS0_Pfjjjjj
        .type           _Z22sgemm_128x128x8_kernelPKfS0_Pfjjjjj,@function
        .size           _Z22sgemm_128x128x8_kernelPKfS0_Pfjjjjj,(.L_x_8 - _Z22sgemm_128x128x8_kernelPKfS0_Pfjjjjj)
        .other          _Z22sgemm_128x128x8_kernelPKfS0_Pfjjjjj,@"STO_CUDA_ENTRY STV_DEFAULT"
_Z22sgemm_128x128x8_kernelPKfS0_Pfjjjjj:
.text._Z22sgemm_128x128x8_kernelPKfS0_Pfjjjjj:
[----:B------:R-:W-:Y:S01]  /*0000*/  LDC R1, c[0x0][0x37c] ;  /* 0x0000df00ff017b82 */ /* 0x000fe20000000800 */
[----:B------:R-:W0:Y:S07]  /*0010*/  S2R R0, SR_CTAID.Y ;  /* 0x0000000000007919 */ /* 0x000e2e0000002600 */
[----:B------:R-:W1:Y:S01]  /*0020*/  LDC R18, c[0x0][0x3a0] ;  /* 0x0000e800ff127b82 */ /* 0x000e620000000800 */
[----:B------:R-:W2:Y:S01]  /*0030*/  LDCU.128 UR12, c[0x0][0x380] ;  /* 0x00007000ff0c77ac */ /* 0x000ea20008000c00 */
[----:B------:R-:W3:Y:S01]  /*0040*/  S2R R33, SR_TID.X ;  /* 0x0000000000217919 */ /* 0x000ee20000002100 */
[----:B------:R-:W4:Y:S01]  /*0050*/  LDCU.64 UR6, c[0x0][0x398] ;  /* 0x00007300ff0677ac */ /* 0x000f220008000a00 */
[----:B------:R-:W5:Y:S01]  /*0060*/  S2R R3, SR_CTAID.X ;  /* 0x0000000000037919 */ /* 0x000f620000002500 */
[----:B------:R-:W2:Y:S01]  /*0070*/  LDCU UR4, c[0x0][0x3a4] ;  /* 0x00007480ff0477ac */ /* 0x000ea20008000800 */
[----:B------:R-:W5:Y:S01]  /*0080*/  LDCU.64 UR10, c[0x0][0x358] ;  /* 0x00006b00ff0a77ac */ /* 0x000f620008000a00 */
[----:B----4-:R-:W-:-:S02]  /*0090*/  MOV R17, UR7 ;  /* 0x0000000700117c02 */ /* 0x010fc40008000f00 */
[----:B-1----:R-:W-:Y:S01]  /*00a0*/  IADD3 R15, PT, PT, R18, 0x7, RZ ;  /* 0x00000007120f7810 */ /* 0x002fe20007ffe0ff */
[----:B--2---:R-:W-:-:S03]  /*00b0*/  USHF.L.U32 UR5, UR4, 0x1, URZ ;  /* 0x0000000104057899 */ /* 0x004fc600080006ff */
[----:B------:R-:W-:Y:S02]  /*00c0*/  SHF.R.U32.HI R15, RZ, 0x3, R15 ;  /* 0x00000003ff0f7819 */ /* 0x000fe4000001160f */
[----:B0-----:R-:W-:Y:S02]  /*00d0*/  SHF.L.U32 R0, R0, 0x7, RZ ;  /* 0x0000000700007819 */ /* 0x001fe400000006ff */
[----:B------:R-:W-:Y:S02]  /*00e0*/  IADD3 R34, PT, PT, R15, -0x1, RZ ;  /* 0xffffffff0f227810 */ /* 0x000fe40007ffe0ff */
[----:B---3--:R-:W-:Y:S02]  /*00f0*/  SHF.R.U32.HI R13, RZ, 0x1, R33 ;  /* 0x00000001ff0d7819 */ /* 0x008fe40000011621 */
[----:B------:R-:W-:Y:S02]  /*0100*/  LOP3.LUT R19, R33, 0x7, RZ, 0xc0, !PT ;  /* 0x0000000721137812 */ /* 0x000fe400078ec0ff */
[----:B------:R-:W-:-:S02]  /*0110*/  LOP3.LUT R11, R0, 0x7c, R13, 0xf8, !PT ;  /* 0x0000007c000b7812 */ /* 0x000fc400078ef80d */
[----:B------:R-:W-:-:S03]  /*0120*/  LOP3.LUT R2, R33, 0x1f, RZ, 0xc0, !PT ;  /* 0x0000001f21027812 */ /* 0x000fc600078ec0ff */
[----:B------:R-:W-:Y:S01]  /*0130*/  IMAD R4, R11, R18, RZ ;  /* 0x000000120b047224 */ /* 0x000fe200078e02ff */
[----:B-----5:R-:W-:Y:S01]  /*0140*/  LEA R2, R3, R2, 0x7 ;  /* 0x0000000203027211 */ /* 0x020fe200078e38ff */
[----:B------:R-:W-:Y:S01]  /*0150*/  IMAD R18, R34, -0x8, R18 ;  /* 0xfffffff822127824 */ /* 0x000fe200078e0212 */
[----:B------:R-:W-:Y:S02]  /*0160*/  LOP3.LUT R3, R11, 0x1, RZ, 0xfc, !PT ;  /* 0x000000010b037812 */ /* 0x000fe400078efcff */
[----:B------:R-:W-:Y:S02]  /*0170*/  IADD3 R5, P0, PT, R4, R19, RZ ;  /* 0x0000001304057210 */ /* 0x000fe40007f1e0ff */
[----:B------:R-:W-:Y:S02]  /*0180*/  ISETP.GE.U32.AND P1, PT, R19, R18, PT ;  /* 0x000000121300720c */ /* 0x000fe40003f26070 */
[----:B------:R-:W-:Y:S02]  /*0190*/  LEA R28, P2, R5, UR12, 0x2 ;  /* 0x0000000c051c7c11 */ /* 0x000fe4000f8410ff */
[----:B------:R-:W-:-:S02]  /*01a0*/  IADD3.X R6, PT, PT, RZ, RZ, RZ, P0, !PT ;  /* 0x000000ffff067210 */ /* 0x000fc400007fe4ff */
[----:B------:R-:W-:Y:S02]  /*01b0*/  SHF.R.U32.HI R4, RZ, 0x5, R33 ;  /* 0x00000005ff047819 */ /* 0x000fe40000011621 */
[----:B------:R-:W-:Y:S02]  /*01c0*/  ISETP.LT.U32.AND P3, PT, R3, UR6, !P1 ;  /* 0x0000000603007c0c */ /* 0x000fe4000cf61070 */
[----:B------:R-:W-:Y:S01]  /*01d0*/  LEA.HI.X R29, R5, UR13, R6, 0x2, P2 ;  /* 0x0000000d051d7c11 */ /* 0x000fe200090f1406 */
[----:B------:R-:W-:Y:S01]  /*01e0*/  IMAD R5, R4, R17, RZ ;  /* 0x0000001104057224 */ /* 0x000fe200078e02ff */
[----:B------:R-:W-:Y:S02]  /*01f0*/  IADD3 R6, P2, PT, R28, UR4, RZ ;  /* 0x000000041c067c10 */ /* 0x000fe4000ff5e0ff */
[----:B------:R-:W-:Y:S02]  /*0200*/  ISETP.GE.U32.AND P0, PT, R4, R18, PT ;  /* 0x000000120400720c */ /* 0x000fe40003f06070 */
[----:B------:R-:W-:-:S02]  /*0210*/  LOP3.LUT R4, R11, 0x2, RZ, 0xfc, !PT ;  /* 0x000000020b047812 */ /* 0x000fc400078efcff */
[----:B------:R-:W-:Y:S02]  /*0220*/  SEL R21, R21, RZ, P3 ;  /* 0x000000ff15157207 */ /* 0x000fe40001800000 */
[----:B------:R-:W-:Y:S02]  /*0230*/  IADD3.X R7, PT, PT, RZ, R29, RZ, P2, !PT ;  /* 0x0000001dff077210 */ /* 0x000fe400017fe4ff */
[----:B------:R-:W-:Y:S02]  /*0240*/  ISETP.LT.U32.AND P4, PT, R4, UR6, !P1 ;  /* 0x0000000604007c0c */ /* 0x000fe4000cf81070 */
[----:B------:R-:W-:Y:S01]  /*0250*/  IADD3 R16, P5, PT, R5, R2, RZ ;  /* 0x0000000205107210 */ /* 0x000fe20007fbe0ff */
[----:B------:R0:W2:Y:S01]  /*0260*/  @P3 LDG.E.CONSTANT R21, desc[UR10][R6.64] ;  /* 0x0000000a06153981 */ /* 0x0000a2000c1e9900 */
[----:B------:R-:W-:Y:S02]  /*0270*/  IADD3 R24, P3, PT, R28, UR5, RZ ;  /* 0x000000051c187c10 */ /* 0x000fe4000ff7e0ff */
[----:B------:R-:W-:Y:S01]  /*0280*/  IADD3.X R9, PT, PT, RZ, RZ, RZ, P5, !PT ;  /* 0x000000ffff097210 */ /* 0x000fe20002ffe4ff */
[----:B------:R-:W-:Y:S01]  /*0290*/  UIMAD UR4, UR4, 0x3, URZ ;  /* 0x00000003040478a4 */ /* 0x000fe2000f8e02ff */
[----:B------:R-:W-:-:S02]  /*02a0*/  SEL R22, R22, RZ, P4 ;  /* 0x000000ff16167207 */ /* 0x000fc40002000000 */
[----:B------:R-:W-:Y:S02]  /*02b0*/  IADD3.X R25, PT, PT, RZ, R29, RZ, P3, !PT ;  /* 0x0000001dff197210 */ /* 0x000fe40001ffe4ff */
[----:B------:R-:W-:Y:S02]  /*02c0*/  IADD3 R8, PT, PT, R2, 0x40, RZ ;  /* 0x0000004002087810 */ /* 0x000fe40007ffe0ff */
[C---:B------:R-:W-:Y:S01]  /*02d0*/  SHF.L.U64.HI R12, R16.reuse, 0x2, R9 ;  /* 0x00000002100c7819 */ /* 0x040fe20000010209 */
[----:B------:R1:W2:Y:S01]  /*02e0*/  @P4 LDG.E.CONSTANT R22, desc[UR10][R24.64] ;  /* 0x0000000a18164981 */ /* 0x0002a2000c1e9900 */
[----:B------:R-:W-:Y:S02]  /*02f0*/  SHF.L.U32 R16, R16, 0x2, RZ ;  /* 0x0000000210107819 */ /* 0x000fe400000006ff */
[----:B------:R-:W-:Y:S02]  /*0300*/  ISETP.LT.U32.AND P2, PT, R8, R17, !P0 ;  /* 0x000000110800720c */ /* 0x000fe40004741070 */
[----:B------:R-:W-:-:S02]  /*0310*/  LOP3.LUT R5, R11, 0x3, RZ, 0xfc, !PT ;  /* 0x000000030b057812 */ /* 0x000fc400078efcff */
[----:B------:R-:W-:Y:S02]  /*0320*/  IADD3 R8, P4, PT, R16, UR14, RZ ;  /* 0x0000000e10087c10 */ /* 0x000fe4000ff9e0ff */
[----:B------:R-:W-:Y:S02]  /*0330*/  IADD3 R26, P5, PT, R28, UR4, RZ ;  /* 0x000000041c1a7c10 */ /* 0x000fe4000ffbe0ff */
[C---:B0-----:R-:W-:Y:S02]  /*0340*/  IADD3 R6, PT, PT, R2.reuse, 0x20, RZ ;  /* 0x0000002002067810 */ /* 0x041fe40007ffe0ff */
[----:B------:R-:W-:Y:S02]  /*0350*/  IADD3 R10, PT, PT, R2, 0x60, RZ ;  /* 0x00000060020a7810 */ /* 0x000fe40007ffe0ff */
[----:B------:R-:W-:Y:S02]  /*0360*/  ISETP.LT.U32.AND P3, PT, R5, UR6, !P1 ;  /* 0x0000000605007c0c */ /* 0x000fe4000cf61070 */
[----:B------:R-:W-:-:S02]  /*0370*/  IADD3.X R9, PT, PT, R12, UR15, RZ, P4, !PT ;  /* 0x0000000f0c097c10 */ /* 0x000fc4000a7fe4ff */
[----:B------:R-:W-:Y:S02]  /*0380*/  IADD3.X R27, PT, PT, RZ, R29, RZ, P5, !PT ;  /* 0x0000001dff1b7210 */ /* 0x000fe40002ffe4ff */
[----:B------:R-:W-:Y:S02]  /*0390*/  ISETP.LT.U32.AND P1, PT, R11, UR6, !P1 ;  /* 0x000000060b007c0c */ /* 0x000fe4000cf21070 */
[-C--:B------:R-:W-:Y:S02]  /*03a0*/  ISETP.LT.U32.AND P4, PT, R2, R17.reuse, !P0 ;  /* 0x000000110200720c */ /* 0x080fe40004781070 */
[-C--:B------:R-:W-:Y:S02]  /*03b0*/  ISETP.LT.U32.AND P5, PT, R6, R17.reuse, !P0 ;  /* 0x000000110600720c */ /* 0x080fe400047a1070 */
[----:B------:R-:W-:Y:S02]  /*03c0*/  ISETP.LT.U32.AND P0, PT, R10, R17, !P0 ;  /* 0x000000110a00720c */ /* 0x000fe40004701070 */
[----:B------:R-:W-:-:S02]  /*03d0*/  SEL R23, R23, RZ, P3 ;  /* 0x000000ff17177207 */ /* 0x000fc40001800000 */
[----:B------:R-:W-:Y:S02]  /*03e0*/  SEL R20, R20, RZ, P1 ;  /* 0x000000ff14147207 */ /* 0x000fe40000800000 */
[----:B------:R-:W-:Y:S02]  /*03f0*/  SEL R36, R36, RZ, P4 ;  /* 0x000000ff24247207 */ /* 0x000fe40002000000 */
[----:B------:R-:W-:Y:S01]  /*0400*/  SEL R38, R38, RZ, P5 ;  /* 0x000000ff26267207 */ /* 0x000fe20002800000 */
[----:B------:R0:W2:Y:S01]  /*0410*/  @P3 LDG.E.CONSTANT R23, desc[UR10][R26.64] ;  /* 0x0000000a1a173981 */ /* 0x0000a2000c1e9900 */
[----:B------:R-:W-:Y:S02]  /*0420*/  SEL R40, R40, RZ, P2 ;  /* 0x000000ff28287207 */ /* 0x000fe40001000000 */
[----:B------:R-:W-:Y:S01]  /*0430*/  SEL R42, R42, RZ, P0 ;  /* 0x000000ff2a2a7207 */ /* 0x000fe20000000000 */
[----:B------:R-:W2:Y:S04]  /*0440*/  @P1 LDG.E.CONSTANT R20, desc[UR10][R28.64] ;  /* 0x0000000a1c141981 */ /* 0x000ea8000c1e9900 */
[----:B------:R-:W3:Y:S04]  /*0450*/  @P4 LDG.E.CONSTANT R36, desc[UR10][R8.64] ;  /* 0x0000000a08244981 */ /* 0x000ee8000c1e9900 */
[----:B------:R-:W4:Y:S04]  /*0460*/  @P5 LDG.E.CONSTANT R38, desc[UR10][R8.64+0x80] ;  /* 0x0000800a08265981 */ /* 0x000f28000c1e9900 */
[----:B------:R-:W5:Y:S04]  /*0470*/  @P2 LDG.E.CONSTANT R40, desc[UR10][R8.64+0x100] ;  /* 0x0001000a08282981 */ /* 0x000f68000c1e9900 */
[----:B------:R0:W5:Y:S01]  /*0480*/  @P0 LDG.E.CONSTANT R42, desc[UR10][R8.64+0x180] ;  /* 0x0001800a082a0981 */ /* 0x000162000c1e9900 */
[----:B-1----:R-:W1:Y:S01]  /*0490*/  S2R R24, SR_CgaCtaId ;  /* 0x0000000000187919 */ /* 0x002e620000008800 */
[----:B------:R-:W1:Y:S01]  /*04a0*/  S2R R31, SR_SWINHI ;  /* 0x00000000001f7919 */ /* 0x000e620000002f00 */
[----:B------:R-:W-:-:S02]  /*04b0*/  MOV R7, 0x400 ;  /* 0x0000040000077802 */ /* 0x000fc40000000f00 */
[----:B------:R-:W-:-:S05]  /*04c0*/  LOP3.LUT R10, R13, 0x7c, RZ, 0xc0, !PT ;  /* 0x0000007c0d0a7812 */ /* 0x000fca00078ec0ff */
[----:B0-----:R-:W-:Y:S01]  /*04d0*/  IMAD R27, R19, 0x84, R10 ;  /* 0x00000084131b7824 */ /* 0x001fe200078e020a */
[----:B------:R-:W-:-:S04]  /*04e0*/  SHF.L.U32 R10, R33, 0x2, RZ ;  /* 0x00000002210a7819 */ /* 0x000fc800000006ff */
[----:B------:R-:W-:Y:S02]  /*04f0*/  LOP3.LUT R10, R10, 0x380, RZ, 0xc0, !PT ;  /* 0x000003800a0a7812 */ /* 0x000fe400078ec0ff */
[----:B------:R-:W-:Y:S02]  /*0500*/  SHF.L.U32 R8, R33, 0x1, RZ ;  /* 0x0000000121087819 */ /* 0x000fe400000006ff */
[----:B-1----:R-:W-:Y:S02]  /*0510*/  LEA R24, R24, R7, 0x18 ;  /* 0x0000000718187211 */ /* 0x002fe400078ec0ff */
[----:B------:R-:W-:Y:S02]  /*0520*/  SHF.R.U32.HI R7, RZ, 0x3, R33 ;  /* 0x00000003ff077819 */ /* 0x000fe40000011621 */
[----:B------:R-:W-:Y:S02]  /*0530*/  MOV R24, R24 ;  /* 0x0000001800187202 */ /* 0x000fe40000000f00 */
[----:B------:R-:W-:-:S02]  /*0540*/  MOV R25, R31 ;  /* 0x0000001f00197202 */ /* 0x000fc40000000f00 */
[----:B------:R-:W-:Y:S02]  /*0550*/  LOP3.LUT R7, R7, 0x2, RZ, 0xc0, !PT ;  /* 0x0000000207077812 */ /* 0x000fe400078ec0ff */
[----:B------:R-:W-:Y:S02]  /*0560*/  IADD3 R30, P0, PT, R24, 0x4000, RZ ;  /* 0x00004000181e7810 */ /* 0x000fe40007f1e0ff */
[--C-:B------:R-:W-:Y:S02]  /*0570*/  LOP3.LUT R7, R7, 0x1, R33.reuse, 0xf8, !PT ;  /* 0x0000000107077812 */ /* 0x100fe400078ef821 */
[----:B------:R-:W-:Y:S02]  /*0580*/  LOP3.LUT R14, R13, 0x60, RZ, 0xc0, !PT ;  /* 0x000000600d0e7812 */ /* 0x000fe400078ec0ff */
[----:B------:R-:W-:Y:S02]  /*0590*/  IADD3.X R31, PT, PT, RZ, R25, RZ, P0, !PT ;  /* 0x00000019ff1f7210 */ /* 0x000fe400007fe4ff */
[----:B------:R-:W-:Y:S01]  /*05a0*/  LOP3.LUT R33, R10, 0x1f, R33, 0xf8, !PT ;  /* 0x0000001f0a217812 */ /* 0x000fe200078ef821 */
[----:B------:R-:W-:Y:S01]  /*05b0*/  IMAD.WIDE.U32 R26, R27, 0x4, R24 ;  /* 0x000000041b1a7825 */ /* 0x000fe200078e0018 */
[----:B------:R-:W-:-:S03]  /*05c0*/  LEA R9, R7, R14, 0x2 ;  /* 0x0000000e07097211 */ /* 0x000fc600078e10ff */
[----:B------:R-:W-:Y:S01]  /*05d0*/  IMAD.WIDE.U32 R32, R33, 0x4, R30 ;  /* 0x0000000421207825 */ /* 0x000fe200078e001e */
[----:B------:R-:W-:-:S03]  /*05e0*/  MOV R14, R26 ;  /* 0x0000001a000e7202 */ /* 0x000fc60000000f00 */
[----:B------:R-:W-:Y:S01]  /*05f0*/  IMAD.WIDE.U32 R24, R9, 0x4, R24 ;  /* 0x0000000409187825 */ /* 0x000fe200078e0018 */
[----:B------:R-:W-:Y:S02]  /*0600*/  MOV R9, R32 ;  /* 0x0000002000097202 */ /* 0x000fe40000000f00 */
[----:B------:R-:W-:-:S05]  /*0610*/  LOP3.LUT R13, R8, 0x5c, RZ, 0xc0, !PT ;  /* 0x0000005c080d7812 */ /* 0x000fca00078ec0ff */
[----:B------:R-:W-:Y:S01]  /*0620*/  IMAD.WIDE.U32 R30, R13, 0x4, R30 ;  /* 0x000000040d1e7825 */ /* 0x000fe200078e001e */
[----:B------:R-:W-:-:S04]  /*0630*/  MOV R10, R24 ;  /* 0x00000018000a7202 */ /* 0x000fc80000000f00 */
[----:B------:R-:W-:Y:S02]  /*0640*/  MOV R13, R30 ;  /* 0x0000001e000d7202 */ /* 0x000fe40000000f00 */
[----:B------:R-:W-:Y:S01]  /*0650*/  ISETP.NE.AND P0, PT, R34, RZ, PT ;  /* 0x000000ff2200720c */ /* 0x000fe20003f05270 */
[----:B------:R-:W-:Y:S02]  /*0660*/  HFMA2 R27, -RZ, RZ, 0, 0 ;  /* 0x00000000ff1b7431 */ /* 0x000fe400000001ff */
[----:B------:R-:W-:Y:S02]  /*0670*/  HFMA2 R124, -RZ, RZ, 0, 0 ;  /* 0x00000000ff7c7431 */ /* 0x000fe400000001ff */
[----:B------:R-:W-:Y:S02]  /*0680*/  HFMA2 R120, -RZ, RZ, 0, 0 ;  /* 0x00000000ff787431 */ /* 0x000fe400000001ff */
[----:B------:R-:W-:Y:S01]  /*0690*/  HFMA2 R116, -RZ, RZ, 0, 0 ;  /* 0x00000000ff747431 */ /* 0x000fe200000001ff */
[----:B------:R-:W-:-:S02]  /*06a0*/  CS2R R108, SRZ ;  /* 0x00000000006c7805 */ /* 0x000fc4000001ff00 */
[----:B------:R-:W-:Y:S02]  /*06b0*/  CS2R R84, SRZ ;  /* 0x0000000000547805 */ /* 0x000fe4000001ff00 */
[----:B------:R-:W-:Y:S02]  /*06c0*/  CS2R R88, SRZ ;  /* 0x0000000000587805 */ /* 0x000fe4000001ff00 */
[----:B------:R-:W-:Y:S02]  /*06d0*/  CS2R R76, SRZ ;  /* 0x00000000004c7805 */ /* 0x000fe4000001ff00 */
[----:B------:R-:W-:Y:S02]  /*06e0*/  CS2R R100, SRZ ;  /* 0x0000000000647805 */ /* 0x000fe4000001ff00 */
[----:B------:R-:W-:Y:S02]  /*06f0*/  CS2R R82, SRZ ;  /* 0x0000000000527805 */ /* 0x000fe4000001ff00 */
        /* <DEDUP_REMOVED lines=13> */
[----:B------:R-:W-:Y:S02]  /*07d0*/  MOV R19, RZ ;  /* 0x000000ff00137202 */ /* 0x000fe40000000f00 */
[----:B------:R-:W-:Y:S02]  /*07e0*/  CS2R R98, SRZ ;  /* 0x0000000000627805 */ /* 0x000fe4000001ff00 */
[----:B------:R-:W-:Y:S02]  /*07f0*/  CS2R R96, SRZ ;  /* 0x0000000000607805 */ /* 0x000fe4000001ff00 */
[----:B------:R-:W-:Y:S02]  /*0800*/  CS2R R94, SRZ ;  /* 0x00000000005e7805 */ /* 0x000fe4000001ff00 */
[----:B------:R-:W-:Y:S02]  /*0810*/  CS2R R92, SRZ ;  /* 0x00000000005c7805 */ /* 0x000fe4000001ff00 */
[----:B------:R-:W-:-:S02]  /*0820*/  CS2R R110, SRZ ;  /* 0x00000000006e7805 */ /* 0x000fc4000001ff00 */
[----:B------:R-:W-:Y:S02]  /*0830*/  CS2R R102, SRZ ;  /* 0x0000000000667805 */ /* 0x000fe4000001ff00 */
[----:B------:R-:W-:Y:S02]  /*0840*/  MOV R122, RZ ;  /* 0x000000ff007a7202 */ /* 0x000fe40000000f00 */
[----:B------:R-:W-:Y:S02]  /*0850*/  CS2R R104, SRZ ;  /* 0x0000000000687805 */ /* 0x000fe4000001ff00 */
[----:B------:R-:W-:Y:S02]  /*0860*/  CS2R R106, SRZ ;  /* 0x00000000006a7805 */ /* 0x000fe4000001ff00 */
[----:B------:R-:W-:Y:S01]  /*0870*/  MOV R114, RZ ;  /* 0x000000ff00727202 */ /* 0x000fe20000000f00 */
[----:B------:R-:W-:Y:S01]  /*0880*/  IMAD.WIDE.U32 R28, R18, 0x4, R28 ;  /* 0x00000004121c7825 */ /* 0x000fe200078e001c */
[----:B------:R-:W-:-:S03]  /*0890*/  MOV R118, RZ ;  /* 0x000000ff00767202 */ /* 0x000fc60000000f00 */
[----:B------:R-:W-:Y:S01]  /*08a0*/  IMAD R25, R18, R17, RZ ;  /* 0x0000001112197224 */ /* 0x000fe200078e02ff */
[----:B--2---:R0:W-:Y:S04]  /*08b0*/  STS.128 [R14], R20 ;  /* 0x000000140e007388 */ /* 0x0041e80000000c00 */
[----:B---3--:R1:W-:Y:S04]  /*08c0*/  STS [R9], R36 ;  /* 0x0000002409007388 */ /* 0x0083e80000000800 */
[----:B----4-:R1:W-:Y:S04]  /*08d0*/  STS [R9+0x80], R38 ;  /* 0x0000802609007388 */ /* 0x0103e80000000800 */
[----:B-----5:R1:W-:Y:S04]  /*08e0*/  STS [R9+0x100], R40 ;  /* 0x0001002809007388 */ /* 0x0203e80000000800 */
[----:B------:R1:W-:Y:S01]  /*08f0*/  STS [R9+0x180], R42 ;  /* 0x0001802a09007388 */ /* 0x0003e20000000800 */
[----:B------:R-:W-:Y:S06]  /*0900*/  BAR.SYNC.DEFER_BLOCKING 0x0 ;  /* 0x0000000000007b1d */ /* 0x000fec0000010000 */
[----:B------:R1:W2:Y:S04]  /*0910*/  LDS.128 R44, [R10] ;  /* 0x000000000a2c7984 */ /* 0x0002a80000000c00 */
[----:B------:R1:W3:Y:S04]  /*0920*/  LDS.128 R48, [R10+0x40] ;  /* 0x000040000a307984 */ /* 0x0002e80000000c00 */
[----:B------:R1:W4:Y:S04]  /*0930*/  LDS.128 R56, [R13] ;  /* 0x000000000d387984 */ /* 0x0003280000000c00 */
[----:B------:R1:W1:Y:S01]  /*0940*/  LDS.128 R52, [R13+0x80] ;  /* 0x000080000d347984 */ /* 0x0002620000000c00 */
[----:B0-----:R-:W-:Y:S01]  /*0950*/  HFMA2 R23, -RZ, RZ, 0, 0 ;  /* 0x00000000ff177431 */ /* 0x001fe200000001ff */
[----:B------:R-:W-:Y:S01]  /*0960*/  MOV R21, RZ ;  /* 0x000000ff00157202 */ /* 0x000fe20000000f00 */
[----:B------:R-:W-:Y:S06]  /*0970*/  @!P0 BRA `(.L_x_0) ;  /* 0x0000002400608947 */ /* 0x000fec0003800000 */
[----:B------:R-:W-:Y:S01]  /*0980*/  LEA R24, P1, R25, R16, 0x2 ;  /* 0x0000001019187211 */ /* 0x000fe200078210ff */
[----:B------:R-:W0:Y:S01]  /*0990*/  LDCU UR13, c[0x0][0x3a4] ;  /* 0x00007480ff0d77ac */ /* 0x000e220008000800 */
[----:B------:R-:W-:Y:S02]  /*09a0*/  ISETP.GE.U32.AND P0, PT, R11, UR6, PT ;  /* 0x000000060b007c0c */ /* 0x000fe4000bf06070 */
[----:B------:R-:W-:Y:S01]  /*09b0*/  IADD3 R24, P2, PT, R24, UR14, RZ ;  /* 0x0000000e18187c10 */ /* 0x000fe2000ff5e0ff */
[----:B------:R-:W0:Y:S01]  /*09c0*/  LDCU UR8, c[0x0][0x398] ;  /* 0x00007300ff0877ac */ /* 0x000e220008000800 */
[----:B------:R-:W-:Y:S02]  /*09d0*/  LEA.HI.X R25, R25, R12, RZ, 0x2, P1 ;  /* 0x0000000c19197211 */ /* 0x000fe400008f14ff */
[----:B------:R-:W-:Y:S01]  /*09e0*/  IADD3 R24, P1, PT, R24, 0x100, RZ ;  /* 0x0000010018187810 */ /* 0x000fe20007f3e0ff */
[----:B------:R-:W0:Y:S01]  /*09f0*/  LDCU UR12, c[0x0][0x3a8] ;  /* 0x00007500ff0c77ac */ /* 0x000e220008000800 */
[----:B------:R-:W-:-:S02]  /*0a00*/  MOV R12, R28 ;  /* 0x0000001c000c7202 */ /* 0x000fc40000000f00 */
[----:B------:R-:W-:Y:S02]  /*0a10*/  MOV R11, R29 ;  /* 0x0000001d000b7202 */ /* 0x000fe40000000f00 */
[----:B------:R-:W-:Y:S02]  /*0a20*/  IADD3.X R25, PT, PT, RZ, UR15, R25, P1, P2 ;  /* 0x0000000fff197c10 */ /* 0x000fe40008fe4419 */
[----:B------:R-:W-:-:S07]  /*0a30*/  MOV R108, RZ ;  /* 0x000000ff006c7202 */ /* 0x000fce0000000f00 */
.L_x_1:
[----:B-1----:R-:W-:Y:S01]  /*0a40*/  LDS.128 R40, [R10+0x210] ;  /* 0x000210000a287984 */ /* 0x002fe20000000c00 */
[-C--:B--2-4-:R-:W-:Y:S01]  /*0a50*/  FFMA R89, R56, R44.reuse, R89 ;  /* 0x0000002c38597223 */ /* 0x094fe20000000059 */
[-C--:B------:R-:W-:Y:S01]  /*0a60*/  FFMA R104, R57, R44.reuse, R104 ;  /* 0x0000002c39687223 */ /* 0x080fe20000000068 */
[-C--:B------:R-:W-:Y:S01]  /*0a70*/  FFMA R87, R58, R44.reuse, R87 ;  /* 0x0000002c3a577223 */ /* 0x080fe20000000057 */
[----:B------:R-:W1:Y:S01]  /*0a80*/  LDS.128 R28, [R13+0x200] ;  /* 0x000200000d1c7984 */ /* 0x000e620000000c00 */
[----:B------:R-:W-:Y:S01]  /*0a90*/  FFMA R102, R59, R44, R102 ;  /* 0x0000002c3b667223 */ /* 0x000fe20000000066 */
[-C--:B------:R-:W-:Y:S01]  /*0aa0*/  FFMA R116, R56, R45.reuse, R116 ;  /* 0x0000002d38747223 */ /* 0x080fe20000000074 */
[-C--:B------:R-:W-:Y:S01]  /*0ab0*/  FFMA R114, R57, R45.reuse, R114 ;  /* 0x0000002d39727223 */ /* 0x080fe20000000072 */
[----:B------:R-:W2:Y:S01]  /*0ac0*/  LDS.128 R36, [R13+0x280] ;  /* 0x000280000d247984 */ /* 0x000ea20000000c00 */
[-C--:B------:R-:W-:Y:S01]  /*0ad0*/  FFMA R99, R58, R45.reuse, R99 ;  /* 0x0000002d3a637223 */ /* 0x080fe20000000063 */
[----:B------:R-:W-:Y:S01]  /*0ae0*/  FFMA R112, R59, R45, R112 ;  /* 0x0000002d3b707223 */ /* 0x000fe20000000070 */
[-C--:B------:R-:W-:Y:S01]  /*0af0*/  FFMA R109, R56, R46.reuse, R109 ;  /* 0x0000002e386d7223 */ /* 0x080fe2000000006d */
[-C--:B------:R-:W-:Y:S01]  /*0b00*/  FFMA R26, R57, R46.reuse, R107 ;  /* 0x0000002e391a7223 */ /* 0x080fe2000000006b */
[-C--:B------:R-:W-:Y:S01]  /*0b10*/  FFMA R105, R58, R46.reuse, R105 ;  /* 0x0000002e3a697223 */ /* 0x080fe20000000069 */
[----:B------:R-:W-:Y:S01]  /*0b20*/  FFMA R122, R59, R46, R122 ;  /* 0x0000002e3b7a7223 */ /* 0x000fe2000000007a */
[-C--:B------:R-:W-:Y:S01]  /*0b30*/  FFMA R92, R56, R47.reuse, R92 ;  /* 0x0000002f385c7223 */ /* 0x080fe2000000005c */
[-C--:B------:R-:W-:Y:S01]  /*0b40*/  FFMA R94, R57, R47.reuse, R94 ;  /* 0x0000002f395e7223 */ /* 0x080fe2000000005e */
[-C--:B------:R-:W-:Y:S01]  /*0b50*/  FFMA R79, R58, R47.reuse, R79 ;  /* 0x0000002f3a4f7223 */ /* 0x080fe2000000004f */
[----:B------:R-:W-:Y:S01]  /*0b60*/  FFMA R96, R59, R47, R96 ;  /* 0x0000002f3b607223 */ /* 0x000fe20000000060 */
[-C--:B---3--:R-:W-:Y:S01]  /*0b70*/  FFMA R61, R56, R48.reuse, R61 ;  /* 0x00000030383d7223 */ /* 0x088fe2000000003d */
[-C--:B------:R-:W-:Y:S01]  /*0b80*/  FFMA R62, R57, R48.reuse, R62 ;  /* 0x00000030393e7223 */ /* 0x080fe2000000003e */
        /* <DEDUP_REMOVED lines=15> */
[----:B------:R-:W3:Y:S01]  /*0c80*/  LDS.128 R56, [R10+0x250] ;  /* 0x000250000a387984 */ /* 0x000ee20000000c00 */
[CC--:B------:R-:W-:Y:S01]  /*0c90*/  FFMA R106, R53.reuse, R44.reuse, R106 ;  /* 0x0000002c356a7223 */ /* 0x0c0fe2000000006a */
[----:B------:R-:W-:Y:S01]  /*0ca0*/  FFMA R91, R54, R44, R91 ;  /* 0x0000002c365b7223 */ /* 0x000fe2000000005b */
[-C--:B------:R-:W-:Y:S01]  /*0cb0*/  FFMA R101, R52, R46.reuse, R101 ;  /* 0x0000002e34657223 */ /* 0x080fe20000000065 */
[-C--:B------:R-:W-:Y:S01]  /*0cc0*/  FFMA R124, R53, R46.reuse, R124 ;  /* 0x0000002e357c7223 */ /* 0x080fe2000000007c */
[----:B------:R-:W-:Y:S01]  /*0cd0*/  FFMA R103, R54, R46, R103 ;  /* 0x0000002e36677223 */ /* 0x000fe20000000067 */
[----:B------:R-:W-:Y:S01]  /*0ce0*/  FFMA R44, R55, R44, R118 ;  /* 0x0000002c372c7223 */ /* 0x000fe20000000076 */
[-C--:B------:R-:W-:Y:S01]  /*0cf0*/  FFMA R97, R52, R45.reuse, R97 ;  /* 0x0000002d34617223 */ /* 0x080fe20000000061 */
[-C--:B------:R-:W-:Y:S01]  /*0d00*/  FFMA R110, R53, R45.reuse, R110 ;  /* 0x0000002d356e7223 */ /* 0x080fe2000000006e */
[-C--:B------:R-:W-:Y:S01]  /*0d10*/  FFMA R95, R54, R45.reuse, R95 ;  /* 0x0000002d365f7223 */ /* 0x080fe2000000005f */
[C---:B------:R-:W-:Y:S01]  /*0d20*/  FFMA R120, R55.reuse, R45, R120 ;  /* 0x0000002d37787223 */ /* 0x040fe20000000078 */
[----:B------:R-:W-:Y:S01]  /*0d30*/  FFMA R46, R55, R46, R111 ;  /* 0x0000002e372e7223 */ /* 0x000fe2000000006f */
[C---:B-1----:R-:W-:Y:S01]  /*0d40*/  FFMA R89, R40.reuse, R28, R89 ;  /* 0x0000001c28597223 */ /* 0x042fe20000000059 */
[C---:B------:R-:W-:Y:S01]  /*0d50*/  FFMA R104, R40.reuse, R29, R104 ;  /* 0x0000001d28687223 */ /* 0x040fe20000000068 */
[C---:B------:R-:W-:Y:S01]  /*0d60*/  FFMA R87, R40.reuse, R30, R87 ;  /* 0x0000001e28577223 */ /* 0x040fe20000000057 */
[C---:B------:R-:W-:Y:S01]  /*0d70*/  FFMA R102, R40.reuse, R31, R102 ;  /* 0x0000001f28667223 */ /* 0x040fe20000000066 */
[C---:B--2---:R-:W-:Y:S01]  /*0d80*/  FFMA R93, R40.reuse, R36, R93 ;  /* 0x00000024285d7223 */ /* 0x044fe2000000005d */
[C---:B------:R-:W-:Y:S01]  /*0d90*/  FFMA R106, R40.reuse, R37, R106 ;  /* 0x00000025286a7223 */ /* 0x040fe2000000006a */
[----:B------:R-:W-:Y:S01]  /*0da0*/  FFMA R91, R40, R38, R91 ;  /* 0x00000026285b7223 */ /* 0x000fe2000000005b */
[C---:B------:R-:W-:Y:S01]  /*0db0*/  FFMA R116, R41.reuse, R28, R116 ;  /* 0x0000001c29747223 */ /* 0x040fe20000000074 */
[C---:B------:R-:W-:Y:S01]  /*0dc0*/  FFMA R114, R41.reuse, R29, R114 ;  /* 0x0000001d29727223 */ /* 0x040fe20000000072 */
[C---:B------:R-:W-:Y:S01]  /*0dd0*/  FFMA R99, R41.reuse, R30, R99 ;  /* 0x0000001e29637223 */ /* 0x040fe20000000063 */
[C---:B------:R-:W-:Y:S01]  /*0de0*/  FFMA R112, R41.reuse, R31, R112 ;  /* 0x0000001f29707223 */ /* 0x040fe20000000070 */
[C---:B------:R-:W-:Y:S01]  /*0df0*/  FFMA R97, R41.reuse, R36, R97 ;  /* 0x0000002429617223 */ /* 0x040fe20000000061 */
[C---:B------:R-:W-:Y:S01]  /*0e00*/  FFMA R110, R41.reuse, R37, R110 ;  /* 0x00000025296e7223 */ /* 0x040fe2000000006e */
[C---:B------:R-:W-:Y:S01]  /*0e10*/  FFMA R95, R41.reuse, R38, R95 ;  /* 0x00000026295f7223 */ /* 0x040fe2000000005f */
        /* <DEDUP_REMOVED lines=22> */
[C---:B------:R-:W-:Y:S01]  /*0f80*/  FFMA R41, R42.reuse, R39, R46 ;  /* 0x000000272a297223 */ /* 0x040fe2000000002e */
[----:B------:R-:W-:Y:S01]  /*0f90*/  LDS.128 R48, [R10+0x420] ;  /* 0x000420000a307984 */ /* 0x000fe20000000c00 */
[C---:B------:R-:W-:Y:S01]  /*0fa0*/  FFMA R109, R42.reuse, R28, R109 ;  /* 0x0000001c2a6d7223 */ /* 0x040fe2000000006d */
[C---:B------:R-:W-:Y:S01]  /*0fb0*/  FFMA R17, R42.reuse, R29, R26 ;  /* 0x0000001d2a117223 */ /* 0x040fe2000000001a */
[C---:B------:R-:W-:Y:S01]  /*0fc0*/  FFMA R105, R42.reuse, R30, R105 ;  /* 0x0000001e2a697223 */ /* 0x040fe20000000069 */
[----:B------:R-:W1:Y:S01]  /*0fd0*/  LDS.128 R44, [R13+0x400] ;  /* 0x000400000d2c7984 */ /* 0x000e620000000c00 */
[----:B------:R-:W-:Y:S01]  /*0fe0*/  FFMA R122, R42, R31, R122 ;  /* 0x0000001f2a7a7223 */ /* 0x000fe2000000007a */
[C---:B------:R-:W-:Y:S01]  /*0ff0*/  FFMA R92, R43.reuse, R28, R92 ;  /* 0x0000001c2b5c7223 */ /* 0x040fe2000000005c */
[C---:B------:R-:W-:Y:S01]  /*1000*/  FFMA R94, R43.reuse, R29, R94 ;  /* 0x0000001d2b5e7223 */ /* 0x040fe2000000005e */
[C---:B------:R-:W-:Y:S01]  /*1010*/  FFMA R79, R43.reuse, R30, R79 ;  /* 0x0000001e2b4f7223 */ /* 0x040fe2000000004f */
[----:B------:R-:W-:Y:S01]  /*1020*/  FFMA R96, R43, R31, R96 ;  /* 0x0000001f2b607223 */ /* 0x000fe20000000060 */
[C---:B---3--:R-:W-:Y:S01]  /*1030*/  FFMA R61, R56.reuse, R28, R61 ;  /* 0x0000001c383d7223 */ /* 0x048fe2000000003d */
[C---:B------:R-:W-:Y:S01]  /*1040*/  FFMA R62, R56.reuse, R29, R62 ;  /* 0x0000001d383e7223 */ /* 0x040fe2000000003e */
[C---:B------:R-:W-:Y:S01]  /*1050*/  FFMA R27, R56.reuse, R30, R27 ;  /* 0x0000001e381b7223 */ /* 0x040fe2000000001b */
[----:B------:R-:W-:Y:S01]  /*1060*/  FFMA R60, R56, R31, R60 ;  /* 0x0000001f383c7223 */ /* 0x000fe2000000003c */
[C---:B------:R-:W-:Y:S01]  /*1070*/  FFMA R72, R57.reuse, R28, R72 ;  /* 0x0000001c39487223 */ /* 0x040fe20000000048 */
        /* <DEDUP_REMOVED lines=11> */
[----:B------:R-:W2:Y:S01]  /*1130*/  LDS.128 R52, [R13+0x480] ;  /* 0x000480000d347984 */ /* 0x000ea20000000c00 */
[C---:B------:R-:W-:Y:S01]  /*1140*/  FFMA R101, R42.reuse, R36, R101 ;  /* 0x000000242a657223 */ /* 0x040fe20000000065 */
[CC--:B------:R-:W-:Y:S01]  /*1150*/  FFMA R124, R42.reuse, R37.reuse, R124 ;  /* 0x000000252a7c7223 */ /* 0x0c0fe2000000007c */
[----:B------:R-:W-:Y:S01]  /*1160*/  FFMA R103, R42, R38, R103 ;  /* 0x000000262a677223 */ /* 0x000fe20000000067 */
[----:B------:R-:W3:Y:S01]  /*1170*/  LDS.128 R28, [R10+0x460] ;  /* 0x000460000a1c7984 */ /* 0x000ee20000000c00 */
[----:B0-----:R-:W-:Y:S01]  /*1180*/  UMOV UR6, UR8 ;  /* 0x0000000800067c82 */ /* 0x001fe20008000000 */
[-C--:B------:R-:W-:Y:S01]  /*1190*/  FFMA R81, R43, R36.reuse, R81 ;  /* 0x000000242b517223 */ /* 0x080fe20000000051 */
[-C--:B------:R-:W-:Y:S01]  /*11a0*/  FFMA R21, R56, R36.reuse, R21 ;  /* 0x0000002438157223 */ /* 0x080fe20000000015 */
[-C--:B------:R-:W-:Y:S01]  /*11b0*/  FFMA R63, R57, R36.reuse, R63 ;  /* 0x00000024393f7223 */ /* 0x080fe2000000003f */
[-C--:B------:R-:W-:Y:S01]  /*11c0*/  FFMA R71, R58, R36.reuse, R71 ;  /* 0x000000243a477223 */ /* 0x080fe20000000047 */
[----:B------:R-:W-:Y:S01]  /*11d0*/  FFMA R77, R59, R36, R77 ;  /* 0x000000243b4d7223 */ /* 0x000fe2000000004d */
[----:B------:R-:W-:Y:S01]  /*11e0*/  ISETP.GE.U32.AND P4, PT, R3, UR6, PT ;  /* 0x0000000603007c0c */ /* 0x000fe2000bf86070 */
[-C--:B------:R-:W-:Y:S01]  /*11f0*/  FFMA R98, R43, R37.reuse, R98 ;  /* 0x000000252b627223 */ /* 0x080fe20000000062 */
[-C--:B------:R-:W-:Y:S01]  /*1200*/  FFMA R26, R56, R37.reuse, R118 ;  /* 0x00000025381a7223 */ /* 0x080fe20000000076 */
[-C--:B------:R-:W-:Y:S01]  /*1210*/  FFMA R66, R57, R37.reuse, R66 ;  /* 0x0000002539427223 */ /* 0x080fe20000000042 */
[C---:B------:R-:W-:Y:S01]  /*1220*/  FFMA R76, R58.reuse, R37, R76 ;  /* 0x000000253a4c7223 */ /* 0x040fe2000000004c */
[CC--:B------:R-:W-:Y:S01]  /*1230*/  FFMA R69, R58.reuse, R38.reuse, R69 ;  /* 0x000000263a457223 */ /* 0x0c0fe20000000045 */
[----:B------:R-:W-:Y:S01]  /*1240*/  FFMA R84, R58, R39, R84 ;  /* 0x000000273a547223 */ /* 0x000fe20000000054 */
[----:B-1----:R-:W-:Y:S01]  /*1250*/  FFMA R42, R50, R45, R17 ;  /* 0x0000002d322a7223 */ /* 0x002fe20000000011 */
[C---:B------:R-:W-:Y:S01]  /*1260*/  FFMA R88, R59.reuse, R37, R88 ;  /* 0x000000253b587223 */ /* 0x040fe20000000058 */
[----:B------:R-:W0:Y:S01]  /*1270*/  LDC R17, c[0x0][0x39c] ;  /* 0x0000e700ff117b82 */ /* 0x000e220000000800 */
[CC--:B------:R-:W-:Y:S01]  /*1280*/  FFMA R23, R56.reuse, R38.reuse, R23 ;  /* 0x0000002638177223 */ /* 0x0c0fe20000000017 */
[-C--:B------:R-:W-:Y:S01]  /*1290*/  FFMA R74, R56, R39.reuse, R74 ;  /* 0x00000027384a7223 */ /* 0x080fe2000000004a */
[----:B------:R-:W-:Y:S01]  /*12a0*/  ISETP.GE.U32.AND P3, PT, R4, UR6, PT ;  /* 0x0000000604007c0c */ /* 0x000fe2000bf66070 */
[CC--:B------:R-:W-:Y:S01]  /*12b0*/  FFMA R85, R59.reuse, R38.reuse, R85 ;  /* 0x000000263b557223 */ /* 0x0c0fe20000000055 */
[-C--:B------:R-:W-:Y:S01]  /*12c0*/  FFMA R108, R59, R39.reuse, R108 ;  /* 0x000000273b6c7223 */ /* 0x080fe2000000006c */
[C---:B------:R-:W-:Y:S01]  /*12d0*/  FFMA R65, R57.reuse, R38, R65 ;  /* 0x0000002639417223 */ /* 0x040fe20000000041 */
[-C--:B------:R-:W-:Y:S01]  /*12e0*/  FFMA R82, R57, R39.reuse, R82 ;  /* 0x0000002739527223 */ /* 0x080fe20000000052 */
[-C--:B------:R-:W-:Y:S01]  /*12f0*/  FFMA R89, R48, R44.reuse, R89 ;  /* 0x0000002c30597223 */ /* 0x080fe20000000059 */
[-C--:B------:R-:W-:Y:S01]  /*1300*/  FFMA R116, R49, R44.reuse, R116 ;  /* 0x0000002c31747223 */ /* 0x080fe20000000074 */
[-C--:B------:R-:W-:Y:S01]  /*1310*/  FFMA R109, R50, R44.reuse, R109 ;  /* 0x0000002c326d7223 */ /* 0x080fe2000000006d */
[----:B------:R-:W-:Y:S01]  /*1320*/  FFMA R92, R51, R44, R92 ;  /* 0x0000002c335c7223 */ /* 0x000fe2000000005c */
[C---:B------:R-:W-:Y:S01]  /*1330*/  FFMA R19, R43.reuse, R38, R19 ;  /* 0x000000262b137223 */ /* 0x040fe20000000013 */
[----:B------:R-:W-:Y:S01]  /*1340*/  FFMA R64, R43, R39, R64 ;  /* 0x000000272b407223 */ /* 0x000fe20000000040 */
[C---:B------:R-:W-:Y:S01]  /*1350*/  FFMA R104, R48.reuse, R45, R104 ;  /* 0x0000002d30687223 */ /* 0x040fe20000000068 */
[CC--:B------:R-:W-:Y:S01]  /*1360*/  FFMA R87, R48.reuse, R46.reuse, R87 ;  /* 0x0000002e30577223 */ /* 0x0c0fe20000000057 */
[C---:B------:R-:W-:Y:S01]  /*1370*/  FFMA R102, R48.reuse, R47, R102 ;  /* 0x0000002f30667223 */ /* 0x040fe20000000066 */
[C---:B------:R-:W-:Y:S01]  /*1380*/  FFMA R114, R49.reuse, R45, R114 ;  /* 0x0000002d31727223 */ /* 0x040fe20000000072 */
[C---:B------:R-:W-:Y:S01]  /*1390*/  FFMA R99, R49.reuse, R46, R99 ;  /* 0x0000002e31637223 */ /* 0x040fe20000000063 */
[C---:B------:R-:W-:Y:S01]  /*13a0*/  FFMA R112, R49.reuse, R47, R112 ;  /* 0x0000002f31707223 */ /* 0x040fe20000000070 */
[-C--:B--2---:R-:W-:Y:S01]  /*13b0*/  FFMA R93, R48, R52.reuse, R93 ;  /* 0x00000034305d7223 */ /* 0x084fe2000000005d */
[-C--:B------:R-:W-:Y:S01]  /*13c0*/  FFMA R97, R49, R52.reuse, R97 ;  /* 0x0000003431617223 */ /* 0x080fe20000000061 */
[-C--:B------:R-:W-:Y:S01]  /*13d0*/  FFMA R101, R50, R52.reuse, R101 ;  /* 0x0000003432657223 */ /* 0x080fe20000000065 */
[-C--:B------:R-:W-:Y:S01]  /*13e0*/  FFMA R81, R51, R52.reuse, R81 ;  /* 0x0000003433517223 */ /* 0x080fe20000000051 */
[-C--:B---3--:R-:W-:Y:S01]  /*13f0*/  FFMA R21, R28, R52.reuse, R21 ;  /* 0x000000341c157223 */ /* 0x088fe20000000015 */
[-C--:B------:R-:W-:Y:S01]  /*1400*/  FFMA R63, R29, R52.reuse, R63 ;  /* 0x000000341d3f7223 */ /* 0x080fe2000000003f */
[-C--:B------:R-:W-:Y:S01]  /*1410*/  FFMA R71, R30, R52.reuse, R71 ;  /* 0x000000341e477223 */ /* 0x080fe20000000047 */
[----:B------:R-:W-:Y:S01]  /*1420*/  FFMA R77, R31, R52, R77 ;  /* 0x000000341f4d7223 */ /* 0x000fe2000000004d */
[----:B------:R-:W-:Y:S01]  /*1430*/  IADD3 R52, P1, PT, R12, UR13, RZ ;  /* 0x0000000d0c347c10 */ /* 0x000fe2000ff3e0ff */
[-C--:B------:R-:W-:Y:S01]  /*1440*/  FFMA R106, R48, R53.reuse, R106 ;  /* 0x00000035306a7223 */ /* 0x080fe2000000006a */
[-C--:B------:R-:W-:Y:S01]  /*1450*/  FFMA R110, R49, R53.reuse, R110 ;  /* 0x00000035316e7223 */ /* 0x080fe2000000006e */
[-C--:B------:R-:W-:Y:S01]  /*1460*/  FFMA R124, R50, R53.reuse, R124 ;  /* 0x00000035327c7223 */ /* 0x080fe2000000007c */
[-C--:B------:R-:W-:Y:S01]  /*1470*/  FFMA R98, R51, R53.reuse, R98 ;  /* 0x0000003533627223 */ /* 0x080fe20000000062 */
[-C--:B------:R-:W-:Y:S01]  /*1480*/  FFMA R26, R28, R53.reuse, R26 ;  /* 0x000000351c1a7223 */ /* 0x080fe2000000001a */
[----:B------:R-:W-:Y:S01]  /*1490*/  FFMA R66, R29, R53, R66 ;  /* 0x000000351d427223 */ /* 0x000fe20000000042 */
[C---:B------:R-:W-:Y:S01]  /*14a0*/  FFMA R75, R30.reuse, R44, R75 ;  /* 0x0000002c1e4b7223 */ /* 0x040fe2000000004b */
[C---:B------:R-:W-:Y:S01]  /*14b0*/  FFMA R80, R30.reuse, R45, R80 ;  /* 0x0000002d1e507223 */ /* 0x040fe20000000050 */
[C---:B------:R-:W-:Y:S01]  /*14c0*/  FFMA R73, R30.reuse, R46, R73 ;  /* 0x0000002e1e497223 */ /* 0x040fe20000000049 */
[C---:B------:R-:W-:Y:S01]  /*14d0*/  FFMA R78, R30.reuse, R47, R78 ;  /* 0x0000002f1e4e7223 */ /* 0x040fe2000000004e */
[C---:B------:R-:W-:Y:S01]  /*14e0*/  FFMA R76, R30.reuse, R53, R76 ;  /* 0x000000351e4c7223 */ /* 0x040fe2000000004c */
        /* <DEDUP_REMOVED lines=9> */
[----:B------:R-:W-:Y:S01]  /*1580*/  IADD3 R30, P5, PT, R12, UR5, RZ ;  /* 0x000000050c1e7c10 */ /* 0x000fe2000ffbe0ff */
[C---:B------:R-:W-:Y:S01]  /*1590*/  FFMA R86, R31.reuse, R44, R86 ;  /* 0x0000002c1f567223 */ /* 0x040fe20000000056 */
[----:B------:R-:W-:Y:S01]  /*15a0*/  IADD3.X R53, PT, PT, RZ, R11, RZ, P1, !PT ;  /* 0x0000000bff357210 */ /* 0x000fe20000ffe4ff */
[C---:B------:R-:W-:Y:S01]  /*15b0*/  FFMA R90, R31.reuse, R45, R90 ;  /* 0x0000002d1f5a7223 */ /* 0x040fe2000000005a */
[----:B------:R-:W-:Y:S01]  /*15c0*/  IADD3 R28, PT, PT, R2, 0x40, RZ ;  /* 0x00000040021c7810 */ /* 0x000fe20007ffe0ff */
[C---:B------:R-:W-:Y:S01]  /*15d0*/  FFMA R83, R31.reuse, R46, R83 ;  /* 0x0000002e1f537223 */ /* 0x040fe20000000053 */
[C---:B------:R-:W-:Y:S01]  /*15e0*/  FFMA R100, R31.reuse, R47, R100 ;  /* 0x0000002f1f647223 */ /* 0x040fe20000000064 */
[C---:B------:R-:W-:Y:S01]  /*15f0*/  FFMA R85, R31.reuse, R54, R85 ;  /* 0x000000361f557223 */ /* 0x040fe20000000055 */
[----:B------:R-:W-:Y:S01]  /*1600*/  FFMA R108, R31, R55, R108 ;  /* 0x000000371f6c7223 */ /* 0x000fe2000000006c */
[----:B------:R-:W-:Y:S01]  /*1610*/  IADD3.X R31, PT, PT, RZ, R11, RZ, P5, !PT ;  /* 0x0000000bff1f7210 */ /* 0x000fe20002ffe4ff */
[----:B------:R-:W2:Y:S01]  /*1620*/  @!P4 LDG.E.CONSTANT R33, desc[UR10][R52.64] ;  /* 0x0000000a3421c981 */ /* 0x000ea2000c1e9900 */
[----:B0-----:R-:W-:Y:S01]  /*1630*/  ISETP.GE.U32.AND P2, PT, R28, R17, PT ;  /* 0x000000111c00720c */ /* 0x001fe20003f46070 */
[C---:B------:R-:W-:Y:S01]  /*1640*/  FFMA R72, R29.reuse, R44, R72 ;  /* 0x0000002c1d487223 */ /* 0x040fe20000000048 */
[----:B------:R-:W-:Y:S01]  /*1650*/  IADD3 R28, P4, PT, R12, UR4, RZ ;  /* 0x000000040c1c7c10 */ /* 0x000fe2000ff9e0ff */
[C---:B------:R-:W-:Y:S01]  /*1660*/  FFMA R70, R29.reuse, R45, R70 ;  /* 0x0000002d1d467223 */ /* 0x040fe20000000046 */
[----:B------:R-:W-:Y:S01]  /*1670*/  IADD3 R44, PT, PT, R2, 0x60, RZ ;  /* 0x00000060022c7810 */ /* 0x000fe20007ffe0ff */
[C---:B------:R-:W-:Y:S01]  /*1680*/  FFMA R67, R29.reuse, R46, R67 ;  /* 0x0000002e1d437223 */ /* 0x040fe20000000043 */
[C---:B------:R-:W-:Y:S01]  /*1690*/  FFMA R68, R29.reuse, R47, R68 ;  /* 0x0000002f1d447223 */ /* 0x040fe20000000044 */
[CC--:B------:R-:W-:Y:S01]  /*16a0*/  FFMA R65, R29.reuse, R54.reuse, R65 ;  /* 0x000000361d417223 */ /* 0x0c0fe20000000041 */
[-C--:B------:R-:W-:Y:S01]  /*16b0*/  FFMA R82, R29, R55.reuse, R82 ;  /* 0x000000371d527223 */ /* 0x080fe20000000052 */
[----:B------:R0:W2:Y:S01]  /*16c0*/  @!P3 LDG.E.CONSTANT R34, desc[UR10][R30.64] ;  /* 0x0000000a1e22b981 */ /* 0x0000a2000c1e9900 */
[----:B------:R-:W-:Y:S01]  /*16d0*/  ISETP.GE.U32.AND P3, PT, R5, UR6, PT ;  /* 0x0000000605007c0c */ /* 0x000fe2000bf66070 */
[----:B------:R-:W-:Y:S01]  /*16e0*/  FFMA R118, R48, R55, R40 ;  /* 0x0000003730767223 */ /* 0x000fe20000000028 */
[----:B------:R-:W-:Y:S01]  /*16f0*/  IADD3.X R29, PT, PT, RZ, R11, RZ, P4, !PT ;  /* 0x0000000bff1d7210 */ /* 0x000fe200027fe4ff */
[----:B------:R-:W3:Y:S01]  /*1700*/  @!P2 LDG.E.CONSTANT R20, desc[UR10][R24.64] ;  /* 0x0000000a1814a981 */ /* 0x000ee2000c1e9900 */
[-C--:B------:R-:W-:Y:S01]  /*1710*/  ISETP.GE.U32.AND P1, PT, R44, R17.reuse, PT ;  /* 0x000000112c00720c */ /* 0x080fe20003f26070 */
[-C--:B------:R-:W-:Y:S01]  /*1720*/  FFMA R91, R48, R54.reuse, R91 ;  /* 0x00000036305b7223 */ /* 0x080fe2000000005b */
[-C--:B------:R-:W-:Y:S01]  /*1730*/  ISETP.GE.U32.AND P4, PT, R2, R17.reuse, PT ;  /* 0x000000110200720c */ /* 0x080fe20003f86070 */
[C---:B------:R-:W-:Y:S01]  /*1740*/  FFMA R95, R49.reuse, R54, R95 ;  /* 0x00000036315f7223 */ /* 0x040fe2000000005f */
[----:B------:R-:W-:Y:S01]  /*1750*/  ISETP.GE.U32.AND P5, PT, R6, R17, PT ;  /* 0x000000110600720c */ /* 0x000fe20003fa6070 */
[----:B------:R-:W-:Y:S01]  /*1760*/  FFMA R120, R49, R55, R120 ;  /* 0x0000003731787223 */ /* 0x000fe20000000078 */
[----:B0-----:R-:W-:Y:S01]  /*1770*/  @!P0 MOV R30, R12 ;  /* 0x0000000c001e8202 */ /* 0x001fe20000000f00 */
[C---:B------:R-:W-:Y:S01]  /*1780*/  FFMA R105, R50.reuse, R46, R105 ;  /* 0x0000002e32697223 */ /* 0x040fe20000000069 */
[----:B------:R-:W-:Y:S01]  /*1790*/  @!P0 MOV R31, R11 ;  /* 0x0000000b001f8202 */ /* 0x000fe20000000f00 */
[----:B------:R-:W2:Y:S01]  /*17a0*/  @!P3 LDG.E.CONSTANT R35, desc[UR10][R28.64] ;  /* 0x0000000a1c23b981 */ /* 0x000ea2000c1e9900 */
[C---:B------:R-:W-:Y:S01]  /*17b0*/  FFMA R122, R50.reuse, R47, R122 ;  /* 0x0000002f327a7223 */ /* 0x040fe2000000007a */
[C---:B------:R-:W-:Y:S01]  /*17c0*/  FFMA R103, R50.reuse, R54, R103 ;  /* 0x0000003632677223 */ /* 0x040fe20000000067 */
[----:B------:R-:W-:Y:S01]  /*17d0*/  FFMA R40, R50, R55, R41 ;  /* 0x0000003732287223 */ /* 0x000fe20000000029 */
[----:B------:R0:W2:Y:S01]  /*17e0*/  @!P0 LDG.E.CONSTANT R32, desc[UR10][R30.64] ;  /* 0x0000000a1e208981 */ /* 0x0000a2000c1e9900 */
[C---:B------:R-:W-:Y:S01]  /*17f0*/  FFMA R94, R51.reuse, R45, R94 ;  /* 0x0000002d335e7223 */ /* 0x040fe2000000005e */
[C---:B------:R-:W-:Y:S01]  /*1800*/  FFMA R79, R51.reuse, R46, R79 ;  /* 0x0000002e334f7223 */ /* 0x040fe2000000004f */
[C---:B------:R-:W-:Y:S01]  /*1810*/  FFMA R96, R51.reuse, R47, R96 ;  /* 0x0000002f33607223 */ /* 0x040fe20000000060 */
[----:B------:R-:W4:Y:S01]  /*1820*/  @!P4 LDG.E.CONSTANT R18, desc[UR10][R24.64+-0x100] ;  /* 0xffff000a1812c981 */ /* 0x000f22000c1e9900 */
[C---:B------:R-:W-:Y:S01]  /*1830*/  FFMA R19, R51.reuse, R54, R19 ;  /* 0x0000003633137223 */ /* 0x040fe20000000013 */
[----:B------:R-:W-:-:S02]  /*1840*/  FFMA R64, R51, R55, R64 ;  /* 0x0000003733407223 */ /* 0x000fc40000000040 */
[----:B------:R-:W5:Y:S04]  /*1850*/  @!P5 LDG.E.CONSTANT R16, desc[UR10][R24.64+-0x80] ;  /* 0xffff800a1810d981 */ /* 0x000f68000c1e9900 */
[----:B------:R-:W3:Y:S04]  /*1860*/  @!P1 LDG.E.CONSTANT R22, desc[UR10][R24.64+0x80] ;  /* 0x0000800a18169981 */ /* 0x000ee8000c1e9900 */
[----:B------:R-:W-:Y:S04]  /*1870*/  LDS.128 R48, [R10+0x630] ;  /* 0x000630000a307984 */ /* 0x000fe80000000c00 */
[----:B------:R-:W1:Y:S04]  /*1880*/  LDS.128 R56, [R13+0x600] ;  /* 0x000600000d387984 */ /* 0x000e680000000c00 */
[----:B------:R-:W1:Y:S04]  /*1890*/  LDS.128 R36, [R13+0x680] ;  /* 0x000680000d247984 */ /* 0x000e680000000c00 */
[----:B------:R-:W1:Y:S04]  /*18a0*/  LDS.128 R44, [R10+0x670] ;  /* 0x000670000a2c7984 */ /* 0x000e680000000c00 */
[----:B------:R-:W-:Y:S04]  /*18b0*/  LDS.128 R52, [R13+0x800] ;  /* 0x000800000d347984 */ /* 0x000fe80000000c00 */
[----:B0-----:R-:W-:Y:S01]  /*18c0*/  LDS.128 R28, [R13+0x880] ;  /* 0x000880000d1c7984 */ /* 0x001fe20000000c00 */
[-C--:B-1----:R-:W-:Y:S01]  /*18d0*/  FFMA R107, R50, R57.reuse, R42 ;  /* 0x00000039326b7223 */ /* 0x082fe2000000002a */
[C---:B------:R-:W-:Y:S01]  /*18e0*/  FFMA R89, R48.reuse, R56, R89 ;  /* 0x0000003830597223 */ /* 0x040fe20000000059 */
[C---:B------:R-:W-:Y:S01]  /*18f0*/  FFMA R104, R48.reuse, R57, R104 ;  /* 0x0000003930687223 */ /* 0x040fe20000000068 */
[----:B------:R-:W-:Y:S01]  /*1900*/  FFMA R87, R48, R58, R87 ;  /* 0x0000003a30577223 */ /* 0x000fe20000000057 */
[----:B------:R-:W-:Y:S01]  /*1910*/  FFMA R111, R50, R39, R40 ;  /* 0x00000027326f7223 */ /* 0x000fe20000000028 */
[C---:B------:R-:W-:Y:S01]  /*1920*/  FFMA R102, R48.reuse, R59, R102 ;  /* 0x0000003b30667223 */ /* 0x040fe20000000066 */
[----:B------:R-:W0:Y:S01]  /*1930*/  LDS.128 R40, [R10+0x840] ;  /* 0x000840000a287984 */ /* 0x000e220000000c00 */
        /* <DEDUP_REMOVED lines=25> */
[----:B------:R-:W-:-:S02]  /*1ad0*/  FFMA R64, R51, R39, R64 ;  /* 0x0000002733407223 */ /* 0x000fc40000000040 */
[----:B------:R-:W1:Y:S01]  /*1ae0*/  LDS.128 R48, [R10+0x880] ;  /* 0x000880000a307984 */ /* 0x000e620000000c00 */
        /* <DEDUP_REMOVED lines=32> */
[C---:B0-----:R-:W-:Y:S01]  /*1cf0*/  FFMA R89, R40.reuse, R52, R89 ;  /* 0x0000003428597223 */ /* 0x041fe20000000059 */
        /* <DEDUP_REMOVED lines=23> */
[----:B------:R-:W-:Y:S01]  /*1e70*/  LDS.128 R44, [R10+0xa50] ;  /* 0x000a50000a2c7984 */ /* 0x000fe20000000c00 */
[C---:B------:R-:W-:Y:S01]  /*1e80*/  FFMA R92, R43.reuse, R52, R92 ;  /* 0x000000342b5c7223 */ /* 0x040fe2000000005c */
[C---:B------:R-:W-:Y:S01]  /*1e90*/  FFMA R94, R43.reuse, R53, R94 ;  /* 0x000000352b5e7223 */ /* 0x040fe2000000005e */
[C---:B------:R-:W-:Y:S01]  /*1ea0*/  FFMA R79, R43.reuse, R54, R79 ;  /* 0x000000362b4f7223 */ /* 0x040fe2000000004f */
[----:B------:R-:W0:Y:S01]  /*1eb0*/  LDS.128 R56, [R13+0xa00] ;  /* 0x000a00000d387984 */ /* 0x000e220000000c00 */
[C---:B------:R-:W-:Y:S01]  /*1ec0*/  FFMA R96, R43.reuse, R55, R96 ;  /* 0x000000372b607223 */ /* 0x040fe20000000060 */
[C---:B------:R-:W-:Y:S01]  /*1ed0*/  FFMA R81, R43.reuse, R28, R81 ;  /* 0x0000001c2b517223 */ /* 0x040fe20000000051 */
[C---:B------:R-:W-:Y:S01]  /*1ee0*/  FFMA R98, R43.reuse, R29, R98 ;  /* 0x0000001d2b627223 */ /* 0x040fe20000000062 */
[----:B------:R-:W0:Y:S01]  /*1ef0*/  LDS.128 R36, [R13+0xa80] ;  /* 0x000a80000d247984 */ /* 0x000e220000000c00 */
[C---:B------:R-:W-:Y:S01]  /*1f00*/  FFMA R19, R43.reuse, R30, R19 ;  /* 0x0000001e2b137223 */ /* 0x040fe20000000013 */
[----:B------:R-:W-:-:S02]  /*1f10*/  FFMA R64, R43, R31, R64 ;  /* 0x0000001f2b407223 */ /* 0x000fc40000000040 */
[----:B------:R-:W0:Y:S01]  /*1f20*/  LDS.128 R40, [R10+0xa90] ;  /* 0x000a90000a287984 */ /* 0x000e220000000c00 */
[C---:B-1----:R-:W-:Y:S01]  /*1f30*/  FFMA R61, R48.reuse, R52, R61 ;  /* 0x00000034303d7223 */ /* 0x042fe2000000003d */
        /* <DEDUP_REMOVED lines=31> */
[----:B------:R-:W-:Y:S04]  /*2130*/  LDS.128 R52, [R13+0xc80] ;  /* 0x000c80000d347984 */ /* 0x000fe80000000c00 */
[----:B------:R-:W-:Y:S04]  /*2140*/  LDS.128 R28, [R10+0xc60] ;  /* 0x000c60000a1c7984 */ /* 0x000fe80000000c00 */
[----:B------:R-:W1:Y:S01]  /*2150*/  LDS.128 R48, [R13+0xc00] ;  /* 0x000c00000d307984 */ /* 0x000e620000000c00 */
        /* <DEDUP_REMOVED lines=60> */
[----:B------:R-:W0:Y:S01]  /*2520*/  LDS.128 R44, [R10+0xca0] ;  /* 0x000ca0000a2c7984 */ /* 0x000e220000000c00 */
[C---:B------:R-:W-:Y:S01]  /*2530*/  FFMA R77, R43.reuse, R36, R77 ;  /* 0x000000242b4d7223 */ /* 0x040fe2000000004d */
[C---:B------:R-:W-:Y:S01]  /*2540*/  FFMA R88, R43.reuse, R37, R88 ;  /* 0x000000252b587223 */ /* 0x040fe20000000058 */
[C---:B------:R-:W-:Y:S01]  /*2550*/  FFMA R85, R43.reuse, R38, R85 ;  /* 0x000000262b557223 */ /* 0x040fe20000000055 */
[----:B------:R-:W-:Y:S01]  /*2560*/  FFMA R108, R43, R39, R108 ;  /* 0x000000272b6c7223 */ /* 0x000fe2000000006c */
[----:B------:R-:W-:Y:S04]  /*2570*/  LDS.128 R56, [R10+0xe70] ;  /* 0x000e70000a387984 */ /* 0x000fe80000000c00 */
[----:B------:R-:W0:Y:S04]  /*2580*/  LDS.128 R36, [R13+0xe00] ;  /* 0x000e00000d247984 */ /* 0x000e280000000c00 */
[----:B------:R3:W0:Y:S01]  /*2590*/  LDS.128 R40, [R13+0xe80] ;  /* 0x000e80000d287984 */ /* 0x0006220000000c00 */
[----:B------:R-:W-:-:S02]  /*25a0*/  LOP3.LUT R14, R14, 0x2000, RZ, 0x3c, !PT ;  /* 0x000020000e0e7812 */ /* 0x000fc400078e3cff */
[----:B------:R-:W-:Y:S01]  /*25b0*/  LOP3.LUT R9, R9, 0x1000, RZ, 0x3c, !PT ;  /* 0x0000100009097812 */ /* 0x000fe200078e3cff */
        /* <DEDUP_REMOVED lines=32> */
[----:B------:R1:W0:Y:S04]  /*27c0*/  LDS.128 R28, [R10+0xeb0] ;  /* 0x000eb0000a1c7984 */ /* 0x0002280000000c00 */
[----:B--2---:R2:W-:Y:S04]  /*27d0*/  STS.128 [R14], R32 ;  /* 0x000000200e007388 */ /* 0x0045e80000000c00 */
[----:B----4-:R2:W-:Y:S04]  /*27e0*/  STS [R9], R18 ;  /* 0x0000001209007388 */ /* 0x0105e80000000800 */
[----:B-----5:R2:W-:Y:S04]  /*27f0*/  STS [R9+0x80], R16 ;  /* 0x0000801009007388 */ /* 0x0205e80000000800 */
[----:B---3--:R2:W-:Y:S04]  /*2800*/  STS [R9+0x100], R20 ;  /* 0x0001001409007388 */ /* 0x0085e80000000800 */
[----:B------:R2:W-:Y:S01]  /*2810*/  STS [R9+0x180], R22 ;  /* 0x0001801609007388 */ /* 0x0005e20000000800 */
[----:B------:R-:W-:-:S02]  /*2820*/  LOP3.LUT R13, R13, 0x1000, RZ, 0x3c, !PT ;  /* 0x000010000d0d7812 */ /* 0x000fc400078e3cff */
[----:B-1----:R-:W-:Y:S01]  /*2830*/  LOP3.LUT R10, R10, 0x2000, RZ, 0x3c, !PT ;  /* 0x000020000a0a7812 */ /* 0x002fe200078e3cff */
        /* <DEDUP_REMOVED lines=28> */
[----:B------:R-:W-:Y:S01]  /*2a00*/  BAR.SYNC.DEFER_BLOCKING 0x0 ;  /* 0x0000000000007b1d */ /* 0x000fe20000010000 */
        /* <DEDUP_REMOVED lines=36> */
[----:B------:R2:W0:Y:S04]  /*2c50*/  LDS.128 R44, [R10] ;  /* 0x000000000a2c7984 */ /* 0x0004280000000c00 */
[----:B------:R2:W1:Y:S04]  /*2c60*/  LDS.128 R48, [R10+0x40] ;  /* 0x000040000a307984 */ /* 0x0004680000000c00 */
[----:B------:R2:W3:Y:S04]  /*2c70*/  LDS.128 R56, [R13] ;  /* 0x000000000d387984 */ /* 0x0004e80000000c00 */
[----:B------:R2:W4:Y:S01]  /*2c80*/  LDS.128 R52, [R13+0x80] ;  /* 0x000080000d347984 */ /* 0x0005220000000c00 */
[----:B------:R-:W-:-:S02]  /*2c90*/  IADD3 R24, P1, PT, R24, UR12, RZ ;  /* 0x0000000c18187c10 */ /* 0x000fc4000ff3e0ff */
[----:B------:R-:W-:Y:S02]  /*2ca0*/  IADD3 R15, PT, PT, R15, -0x1, RZ ;  /* 0xffffffff0f0f7810 */ /* 0x000fe40007ffe0ff */
[----:B------:R-:W-:Y:S02]  /*2cb0*/  IADD3.X R25, PT, PT, RZ, R25, RZ, P1, !PT ;  /* 0x00000019ff197210 */ /* 0x000fe40000ffe4ff */
[----:B------:R-:W-:Y:S02]  /*2cc0*/  ISETP.NE.AND P1, PT, R15, 0x1, PT ;  /* 0x000000010f00780c */ /* 0x000fe40003f25270 */
[----:B------:R-:W-:Y:S01]  /*2cd0*/  IADD3 R12, P2, PT, R12, 0x20, RZ ;  /* 0x000000200c0c7810 */ /* 0x000fe20007f5e0ff */
        /* <DEDUP_REMOVED lines=32> */
[----:B------:R-:W-:Y:S01]  /*2ee0*/  IADD3.X R11, PT, PT, RZ, R11, RZ, P2, !PT ;  /* 0x0000000bff0b7210 */ /* 0x000fe200017fe4ff */
[----:B01234-:R-:W-:Y:S06]  /*2ef0*/  @P1 BRA `(.L_x_1) ;  /* 0xffffffd800d01947 */ /* 0x01ffec000383ffff */
.L_x_0:
[----:B------:R-:W0:Y:S01]  /*2f00*/  S2R R11, SR_TID.X ;  /* 0x00000000000b7919 */ /* 0x000e220000002100 */
[----:B------:R-:W5:Y:S01]  /*2f10*/  S2UR UR5, SR_CgaCtaId ;  /* 0x00000000000579c3 */ /* 0x000f620000008800 */
[C---:B-1-3--:R-:W-:Y:S01]  /*2f20*/  FFMA R5, R48.reuse, R52, R21 ;  /* 0x0000003430057223 */ /* 0x04afe20000000015 */
[----:B------:R-:W-:Y:S01]  /*2f30*/  FFMA R9, R48, R54, R23 ;  /* 0x0000003630097223 */ /* 0x000fe20000000017 */
[----:B------:R1:W3:Y:S01]  /*2f40*/  LDS.128 R28, [R13+0x280] ;  /* 0x000280000d1c7984 */ /* 0x0002e20000000c00 */
[----:B------:R-:W-:Y:S01]  /*2f50*/  UMOV UR4, 0x400 ;  /* 0x0000040000047882 */ /* 0x000fe20000000000 */
[C---:B--2-4-:R-:W-:Y:S01]  /*2f60*/  FFMA R89, R44.reuse, R56, R89 ;  /* 0x000000382c597223 */ /* 0x054fe20000000059 */
[C---:B------:R-:W-:Y:S01]  /*2f70*/  FFMA R104, R44.reuse, R57, R104 ;  /* 0x000000392c687223 */ /* 0x040fe20000000068 */
[----:B------:R1:W2:Y:S01]  /*2f80*/  LDS.128 R20, [R10+0x210] ;  /* 0x000210000a147984 */ /* 0x0002a20000000c00 */
[----:B------:R-:W4:Y:S01]  /*2f90*/  S2UR UR7, SR_SWINHI ;  /* 0x00000000000779c3 */ /* 0x000f220000002f00 */
        /* <DEDUP_REMOVED lines=11> */
[CC--:B------:R-:W-:Y:S01]  /*3050*/  FFMA R61, R48.reuse, R56.reuse, R61 ;  /* 0x00000038303d7223 */ /* 0x0c0fe2000000003d */
[C---:B------:R-:W-:Y:S01]  /*3060*/  FFMA R62, R48.reuse, R57, R62 ;  /* 0x00000039303e7223 */ /* 0x040fe2000000003e */
[C---:B------:R-:W-:Y:S01]  /*3070*/  FFMA R60, R48.reuse, R59, R60 ;  /* 0x0000003b303c7223 */ /* 0x040fe2000000003c */
[----:B------:R-:W-:Y:S01]  /*3080*/  FFMA R12, R48, R53, R113 ;  /* 0x00000035300c7223 */ /* 0x000fe20000000071 */
[----:B-----5:R-:W-:Y:S01]  /*3090*/  ULEA UR9, UR5, UR4, 0x18 ;  /* 0x0000000405097291 */ /* 0x020fe2000f8ec0ff */
[----:B------:R-:W-:Y:S01]  /*30a0*/  FFMA R44, R44, R55, R118 ;  /* 0x000000372c2c7223 */ /* 0x000fe20000000076 */
[C---:B------:R-:W-:Y:S01]  /*30b0*/  FFMA R116, R45.reuse, R56, R116 ;  /* 0x000000382d747223 */ /* 0x040fe20000000074 */
[C---:B------:R-:W-:Y:S01]  /*30c0*/  FFMA R114, R45.reuse, R57, R114 ;  /* 0x000000392d727223 */ /* 0x040fe20000000072 */
[C---:B------:R-:W-:Y:S01]  /*30d0*/  FFMA R99, R45.reuse, R58, R99 ;  /* 0x0000003a2d637223 */ /* 0x040fe20000000063 */
[C---:B------:R-:W-:Y:S01]  /*30e0*/  FFMA R112, R45.reuse, R59, R112 ;  /* 0x0000003b2d707223 */ /* 0x040fe20000000070 */
[----:B------:R-:W-:Y:S01]  /*30f0*/  FFMA R97, R45, R52, R97 ;  /* 0x000000342d617223 */ /* 0x000fe20000000061 */
[----:B0-----:R-:W-:Y:S01]  /*3100*/  SHF.R.U32.HI R3, RZ, 0x1, R11 ;  /* 0x00000001ff037819 */ /* 0x001fe2000001160b */
[----:B------:R-:W-:Y:S01]  /*3110*/  UMOV UR4, UR9 ;  /* 0x0000000900047c82 */ /* 0x000fe20008000000 */
[----:B----4-:R-:W-:Y:S01]  /*3120*/  UMOV UR5, UR7 ;  /* 0x0000000700057c82 */ /* 0x010fe20008000000 */
[----:B------:R-:W-:Y:S01]  /*3130*/  SHF.L.U32 R16, R11, 0x2, RZ ;  /* 0x000000020b107819 */ /* 0x000fe200000006ff */
[----:B------:R-:W-:Y:S01]  /*3140*/  FFMA R110, R45, R53, R110 ;  /* 0x000000352d6e7223 */ /* 0x000fe2000000006e */
[----:B------:R-:W-:Y:S01]  /*3150*/  LOP3.LUT R4, R3, 0x7, RZ, 0xc0, !PT ;  /* 0x0000000703047812 */ /* 0x000fe200078ec0ff */
[----:B------:R-:W-:Y:S01]  /*3160*/  FFMA R95, R45, R54, R95 ;  /* 0x000000362d5f7223 */ /* 0x000fe2000000005f */
[----:B------:R-:W-:Y:S01]  /*3170*/  LOP3.LUT R0, R0, 0x60, R3, 0xf8, !PT ;  /* 0x0000006000007812 */ /* 0x000fe200078ef803 */
[----:B------:R-:W-:Y:S01]  /*3180*/  FFMA R3, R48, R58, R27 ;  /* 0x0000003a30037223 */ /* 0x000fe2000000001b */
[----:B------:R-:W-:Y:S01]  /*3190*/  SHF.L.U32 R11, R11, 0x6, RZ ;  /* 0x000000060b0b7819 */ /* 0x000fe200000006ff */
[----:B------:R1:W0:Y:S01]  /*31a0*/  LDS.128 R24, [R13+0x200] ;  /* 0x000200000d187984 */ /* 0x0002220000000c00 */
[----:B------:R-:W-:Y:S01]  /*31b0*/  ISETP.GE.U32.AND P0, PT, R0, UR6, PT ;  /* 0x0000000600007c0c */ /* 0x000fe2000bf06070 */
[----:B------:R-:W-:Y:S01]  /*31c0*/  FFMA R120, R45, R55, R120 ;  /* 0x000000372d787223 */ /* 0x000fe20000000078 */
[----:B------:R-:W-:Y:S01]  /*31d0*/  LOP3.LUT R11, R11, 0x3800, RZ, 0xc0, !PT ;  /* 0x000038000b0b7812 */ /* 0x000fe200078ec0ff */
[C---:B------:R-:W-:Y:S01]  /*31e0*/  FFMA R92, R47.reuse, R56, R92 ;  /* 0x000000382f5c7223 */ /* 0x040fe2000000005c */
[----:B------:R-:W-:Y:S01]  /*31f0*/  LOP3.LUT R16, R16, 0x7c, RZ, 0xc0, !PT ;  /* 0x0000007c10107812 */ /* 0x000fe200078ec0ff */
[----:B------:R-:W-:Y:S01]  /*3200*/  FFMA R94, R47, R57, R94 ;  /* 0x000000392f5e7223 */ /* 0x000fe2000000005e */
[----:B------:R-:W-:Y:S01]  /*3210*/  IADD3 R14, P1, PT, R11, UR4, RZ ;  /* 0x000000040b0e7c10 */ /* 0x000fe2000ff3e0ff */
[C---:B------:R-:W-:Y:S01]  /*3220*/  FFMA R79, R47.reuse, R58, R79 ;  /* 0x0000003a2f4f7223 */ /* 0x040fe2000000004f */
[----:B------:R-:W-:Y:S01]  /*3230*/  IADD3 R11, PT, PT, R16, UR9, R11 ;  /* 0x00000009100b7c10 */ /* 0x000fe2000fffe00b */
[C---:B------:R-:W-:Y:S01]  /*3240*/  FFMA R96, R47.reuse, R59, R96 ;  /* 0x0000003b2f607223 */ /* 0x040fe20000000060 */
[----:B------:R-:W-:Y:S01]  /*3250*/  IADD3.X R15, PT, PT, RZ, UR5, RZ, P1, !PT ;  /* 0x00000005ff0f7c10 */ /* 0x000fe20008ffe4ff */
[----:B------:R-:W-:Y:S01]  /*3260*/  FFMA R81, R47, R52, R81 ;  /* 0x000000342f517223 */ /* 0x000fe20000000051 */
[----:B------:R-:W-:Y:S01]  /*3270*/  LEA R7, R7, R4, 0x5 ;  /* 0x0000000407077211 */ /* 0x000fe200078e28ff */
[C---:B------:R-:W-:Y:S01]  /*3280*/  FFMA R4, R46.reuse, R57, R107 ;  /* 0x000000392e047223 */ /* 0x040fe2000000006b */
[----:B------:R-:W-:Y:S01]  /*3290*/  FFMA R46, R46, R55, R111 ;  /* 0x000000372e2e7223 */ /* 0x000fe2000000006f */
[C---:B------:R-:W-:Y:S01]  /*32a0*/  FFMA R98, R47.reuse, R53, R98 ;  /* 0x000000352f627223 */ /* 0x040fe20000000062 */
[C---:B------:R-:W-:Y:S01]  /*32b0*/  FFMA R19, R47.reuse, R54, R19 ;  /* 0x000000362f137223 */ /* 0x040fe20000000013 */
        /* <DEDUP_REMOVED lines=18> */
[----:B-123--:R-:W-:Y:S06]  /*33e0*/  @P0 EXIT ;  /* 0x000000000000094d */ /* 0x00efec0003800000 */
[----:B------:R-:W-:Y:S01]  /*33f0*/  LOP3.LUT R49, R8, 0x40, RZ, 0xc0, !PT ;  /* 0x0000004008317812 */ /* 0x000fe200078ec0ff */
[----:B------:R-:W-:Y:S01]  /*3400*/  IMAD R33, R0, R17, RZ ;  /* 0x0000001100217224 */ /* 0x000fe200078e02ff */
[----:B------:R-:W1:Y:S01]  /*3410*/  LDCU.64 UR4, c[0x0][0x390] ;  /* 0x00007200ff0477ac */ /* 0x000e620008000a00 */
[----:B------:R-:W-:Y:S01]  /*3420*/  IMAD.WIDE.U32 R36, R7, 0x10, R14 ;  /* 0x0000001007247825 */ /* 0x000fe200078e000e */
[----:B------:R-:W-:-:S03]  /*3430*/  IADD3 R2, PT, PT, R2, R49, RZ ;  /* 0x0000003102027210 */ /* 0x000fc60007ffe0ff */
[C---:B------:R-:W-:Y:S01]  /*3440*/  FFMA R56, R51.reuse, R56, R86 ;  /* 0x0000003833387223 */ /* 0x040fe20000000056 */
[C---:B------:R-:W-:Y:S01]  /*3450*/  FFMA R90, R51.reuse, R57, R90 ;  /* 0x00000039335a7223 */ /* 0x040fe2000000005a */
[----:B------:R-:W-:Y:S01]  /*3460*/  FFMA R83, R51, R58, R83 ;  /* 0x0000003a33537223 */ /* 0x000fe20000000053 */
[----:B------:R-:W-:Y:S01]  /*3470*/  IADD3 R38, P0, PT, R33, R2, RZ ;  /* 0x0000000221267210 */ /* 0x000fe20007f1e0ff */
[C---:B------:R-:W-:Y:S01]  /*3480*/  FFMA R100, R51.reuse, R59, R100 ;  /* 0x0000003b33647223 */ /* 0x040fe20000000064 */
[----:B------:R-:W2:Y:S01]  /*3490*/  LDS.128 R32, [R10+0x250] ;  /* 0x000250000a207984 */ /* 0x000ea20000000c00 */
[C---:B------:R-:W-:Y:S01]  /*34a0*/  FFMA R77, R51.reuse, R52, R77 ;  /* 0x00000034334d7223 */ /* 0x040fe2000000004d */
[----:B------:R-:W-:Y:S01]  /*34b0*/  IADD3.X R39, PT, PT, RZ, RZ, RZ, P0, !PT ;  /* 0x000000ffff277210 */ /* 0x000fe200007fe4ff */
[C---:B------:R-:W-:Y:S01]  /*34c0*/  FFMA R88, R51.reuse, R53, R88 ;  /* 0x0000003533587223 */ /* 0x040fe20000000058 */
[C---:B------:R-:W-:Y:S01]  /*34d0*/  FFMA R85, R51.reuse, R54, R85 ;  /* 0x0000003633557223 */ /* 0x040fe20000000055 */
[----:B------:R-:W-:Y:S01]  /*34e0*/  FFMA R108, R51, R55, R108 ;  /* 0x00000037336c7223 */ /* 0x000fe2000000006c */
[C---:B0-----:R-:W-:Y:S01]  /*34f0*/  FFMA R89, R20.reuse, R24, R89 ;  /* 0x0000001814597223 */ /* 0x041fe20000000059 */
[C---:B------:R-:W-:Y:S01]  /*3500*/  FFMA R104, R20.reuse, R25, R104 ;  /* 0x0000001914687223 */ /* 0x040fe20000000068 */
[C---:B------:R-:W-:Y:S01]  /*3510*/  FFMA R87, R20.reuse, R26, R87 ;  /* 0x0000001a14577223 */ /* 0x040fe20000000057 */
[----:B------:R-:W-:Y:S01]  /*3520*/  FFMA R102, R20, R27, R102 ;  /* 0x0000001b14667223 */ /* 0x000fe20000000066 */
[----:B-1----:R-:W-:Y:S01]  /*3530*/  LEA R50, P2, R38, UR4, 0x2 ;  /* 0x0000000426327c11 */ /* 0x002fe2000f8410ff */
        /* <DEDUP_REMOVED lines=10> */
[----:B------:R-:W-:Y:S01]  /*35e0*/  MOV R8, R36 ;  /* 0x0000002400087202 */ /* 0x000fe20000000f00 */
[-C--:B------:R-:W-:Y:S01]  /*35f0*/  FFMA R20, R20, R31.reuse, R44 ;  /* 0x0000001f14147223 */ /* 0x080fe2000000002c */
[----:B------:R-:W-:Y:S01]  /*3600*/  LEA.HI.X R51, R38, UR5, R39, 0x2, P2 ;  /* 0x0000000526337c11 */ /* 0x000fe200090f1427 */
[----:B------:R-:W-:Y:S01]  /*3610*/  FFMA R22, R22, R31, R46 ;  /* 0x0000001f16167223 */ /* 0x000fe2000000002e */
[----:B------:R-:W-:Y:S01]  /*3620*/  LDS.128 R36, [R10+0x420] ;  /* 0x000420000a247984 */ /* 0x000fe20000000c00 */
[C---:B------:R-:W-:Y:S01]  /*3630*/  FFMA R116, R21.reuse, R24, R116 ;  /* 0x0000001815747223 */ /* 0x040fe20000000074 */
[C---:B------:R-:W-:Y:S01]  /*3640*/  FFMA R114, R21.reuse, R25, R114 ;  /* 0x0000001915727223 */ /* 0x040fe20000000072 */
[C---:B------:R-:W-:Y:S01]  /*3650*/  FFMA R99, R21.reuse, R26, R99 ;  /* 0x0000001a15637223 */ /* 0x040fe20000000063 */
[----:B------:R-:W0:Y:S01]  /*3660*/  LDS.128 R40, [R13+0x400] ;  /* 0x000400000d287984 */ /* 0x000e220000000c00 */
[----:B------:R-:W-:Y:S01]  /*3670*/  FFMA R112, R21, R27, R112 ;  /* 0x0000001b15707223 */ /* 0x000fe20000000070 */
[C---:B------:R-:W-:Y:S01]  /*3680*/  FFMA R92, R23.reuse, R24, R92 ;  /* 0x00000018175c7223 */ /* 0x040fe2000000005c */
[C---:B------:R-:W-:Y:S01]  /*3690*/  FFMA R94, R23.reuse, R25, R94 ;  /* 0x00000019175e7223 */ /* 0x040fe2000000005e */
[----:B------:R-:W1:Y:S01]  /*36a0*/  LDS.128 R44, [R13+0x480] ;  /* 0x000480000d2c7984 */ /* 0x000e620000000c00 */
[C---:B------:R-:W-:Y:S01]  /*36b0*/  FFMA R79, R23.reuse, R26, R79 ;  /* 0x0000001a174f7223 */ /* 0x040fe2000000004f */
[----:B------:R-:W-:Y:S01]  /*36c0*/  FFMA R96, R23, R27, R96 ;  /* 0x0000001b17607223 */ /* 0x000fe20000000060 */
[C---:B------:R-:W-:Y:S01]  /*36d0*/  FFMA R97, R21.reuse, R28, R97 ;  /* 0x0000001c15617223 */ /* 0x040fe20000000061 */
[C---:B------:R-:W-:Y:S01]  /*36e0*/  FFMA R110, R21.reuse, R29, R110 ;  /* 0x0000001d156e7223 */ /* 0x040fe2000000006e */
[C---:B------:R-:W-:Y:S01]  /*36f0*/  FFMA R95, R21.reuse, R30, R95 ;  /* 0x0000001e155f7223 */ /* 0x040fe2000000005f */
[----:B------:R-:W-:Y:S01]  /*3700*/  FFMA R120, R21, R31, R120 ;  /* 0x0000001f15787223 */ /* 0x000fe20000000078 */
[C---:B--2---:R-:W-:Y:S01]  /*3710*/  FFMA R61, R32.reuse, R24, R61 ;  /* 0x00000018203d7223 */ /* 0x044fe2000000003d */
        /* <DEDUP_REMOVED lines=16> */
[----:B------:R-:W2:Y:S01]  /*3820*/  LDS.128 R24, [R10+0x460] ;  /* 0x000460000a187984 */ /* 0x000ea20000000c00 */
        /* <DEDUP_REMOVED lines=15> */
[C---:B-1----:R-:W-:Y:S01]  /*3920*/  FFMA R93, R36.reuse, R44, R93 ;  /* 0x0000002c245d7223 */ /* 0x042fe2000000005d */
        /* <DEDUP_REMOVED lines=17> */
[-C--:B------:R-:W-:Y:S01]  /*3a40*/  FFMA R36, R36, R47.reuse, R20 ;  /* 0x0000002f24247223 */ /* 0x080fe20000000014 */
        /* <DEDUP_REMOVED lines=232> */
[----:B------:R-:W-:Y:S01]  /*48d0*/  IADD3 R18, PT, PT, R0, 0x20, RZ ;  /* 0x0000002000127810 */ /* 0x000fe20007ffe0ff */
[----:B------:R-:W2:Y:S01]  /*48e0*/  LDS.128 R32, [R10+0xca0] ;  /* 0x000ca0000a207984 */ /* 0x000ea20000000c00 */
[C---:B------:R-:W-:Y:S01]  /*48f0*/  FFMA R97, R21.reuse, R40, R97 ;  /* 0x0000002815617223 */ /* 0x040fe20000000061 */
[C---:B------:R-:W-:Y:S01]  /*4900*/  FFMA R110, R21.reuse, R41, R110 ;  /* 0x00000029156e7223 */ /* 0x040fe2000000006e */
[C---:B------:R-:W-:Y:S01]  /*4910*/  FFMA R95, R21.reuse, R42, R95 ;  /* 0x0000002a155f7223 */ /* 0x040fe2000000005f */
[----:B------:R-:W-:Y:S01]  /*4920*/  FFMA R120, R21, R43, R120 ;  /* 0x0000002b15787223 */ /* 0x000fe20000000078 */
[----:B------:R-:W-:Y:S01]  /*4930*/  IADD3 R7, P1, PT, R16, R14, RZ ;  /* 0x0000000e10077210 */ /* 0x000fe20007f3e0ff */
[-C--:B------:R-:W-:Y:S01]  /*4940*/  FFMA R63, R37, R40.reuse, R63 ;  /* 0x00000028253f7223 */ /* 0x080fe2000000003f */
[----:B------:R-:W-:Y:S01]  /*4950*/  ISETP.GT.U32.AND P0, PT, R18, UR6, PT ;  /* 0x0000000612007c0c */ /* 0x000fe2000bf04070 */
        /* <DEDUP_REMOVED lines=32> */
[CC--:B------:R-:W-:Y:S01]  /*4b60*/  FFMA R9, R36.reuse, R42.reuse, R9 ;  /* 0x0000002a24097223 */ /* 0x0c0fe20000000009 */
[----:B------:R-:W-:Y:S01]  /*4b70*/  FFMA R48, R36, R43, R48 ;  /* 0x0000002b24307223 */ /* 0x000fe20000000030 */
        /* <DEDUP_REMOVED lines=10> */
[-C--:B------:R-:W-:Y:S01]  /*4c20*/  FFMA R54, R27, R29.reuse, R94 ;  /* 0x0000001d1b367223 */ /* 0x080fe2000000005e */
[C---:B--2---:R-:W-:Y:S01]  /*4c30*/  FFMA R122, R33.reuse, R30, R67 ;  /* 0x0000001e217a7223 */ /* 0x044fe20000000043 */
[C---:B------:R-:W-:Y:S01]  /*4c40*/  FFMA R75, R34.reuse, R28, R75 ;  /* 0x0000001c224b7223 */ /* 0x040fe2000000004b */
[----:B------:R0:W-:Y:S01]  /*4c50*/  LDS.128 R20, [R10+0xe70] ;  /* 0x000e70000a147984 */ /* 0x0001e20000000c00 */
[C---:B------:R-:W-:Y:S01]  /*4c60*/  FFMA R67, R34.reuse, R29, R80 ;  /* 0x0000001d22437223 */ /* 0x040fe20000000050 */
[C---:B------:R-:W-:Y:S01]  /*4c70*/  FFMA R113, R34.reuse, R31, R78 ;  /* 0x0000001f22717223 */ /* 0x040fe2000000004e */
[C---:B------:R-:W-:Y:S01]  /*4c80*/  FFMA R97, R34.reuse, R44, R71 ;  /* 0x0000002c22617223 */ /* 0x040fe20000000047 */
[----:B------:R-:W1:Y:S01]  /*4c90*/  LDS.128 R40, [R13+0xe00] ;  /* 0x000e00000d287984 */ /* 0x000e620000000c00 */
[C---:B------:R-:W-:Y:S01]  /*4ca0*/  FFMA R94, R34.reuse, R45, R76 ;  /* 0x0000002d225e7223 */ /* 0x040fe2000000004c */
[C---:B------:R-:W-:Y:S01]  /*4cb0*/  FFMA R99, R34.reuse, R46, R69 ;  /* 0x0000002e22637223 */ /* 0x040fe20000000045 */
[C---:B------:R-:W-:Y:S01]  /*4cc0*/  FFMA R102, R34.reuse, R47, R84 ;  /* 0x0000002f22667223 */ /* 0x040fe20000000054 */
[----:B0-----:R-:W-:Y:S01]  /*4cd0*/  FFMA R10, R33, R44, R63 ;  /* 0x0000002c210a7223 */ /* 0x001fe2000000003f */
[----:B------:R-:W-:Y:S01]  /*4ce0*/  FFMA R63, R34, R30, R73 ;  /* 0x0000001e223f7223 */ /* 0x000fe20000000049 */
[-C--:B------:R-:W-:Y:S01]  /*4cf0*/  FFMA R34, R35, R28.reuse, R56 ;  /* 0x0000001c23227223 */ /* 0x080fe20000000038 */
[C---:B------:R-:W-:Y:S01]  /*4d00*/  FFMA R74, R27.reuse, R28, R92 ;  /* 0x0000001c1b4a7223 */ /* 0x040fe2000000005c */
[----:B------:R-:W0:Y:S01]  /*4d10*/  LDS.128 R56, [R13+0xe80] ;  /* 0x000e80000d387984 */ /* 0x000e220000000c00 */
        /* <DEDUP_REMOVED lines=16> */
[-C--:B------:R-:W-:Y:S01]  /*4e20*/  FFMA R118, R33, R31.reuse, R68 ;  /* 0x0000001f21767223 */ /* 0x080fe20000000044 */
[C---:B------:R-:W-:Y:S01]  /*4e30*/  FFMA R76, R35.reuse, R31, R100 ;  /* 0x0000001f234c7223 */ /* 0x040fe20000000064 */
[C---:B------:R-:W-:Y:S01]  /*4e40*/  FFMA R78, R35.reuse, R30, R83 ;  /* 0x0000001e234e7223 */ /* 0x040fe20000000053 */
[----:B------:R-:W-:Y:S01]  /*4e50*/  FFMA R100, R35, R44, R77 ;  /* 0x0000002c23647223 */ /* 0x000fe2000000004d */
[C---:B------:R-:W-:Y:S01]  /*4e60*/  FFMA R86, R33.reuse, R45, R66 ;  /* 0x0000002d21567223 */ /* 0x040fe20000000042 */
[CC--:B------:R-:W-:Y:S01]  /*4e70*/  FFMA R3, R33.reuse, R46.reuse, R65 ;  /* 0x0000002e21037223 */ /* 0x0c0fe20000000041 */
[----:B------:R-:W-:Y:S01]  /*4e80*/  FFMA R92, R33, R47, R82 ;  /* 0x0000002f215c7223 */ /* 0x000fe20000000052 */
[C---:B------:R-:W-:Y:S01]  /*4e90*/  FFMA R90, R35.reuse, R29, R90 ;  /* 0x0000001d235a7223 */ /* 0x040fe2000000005a */
[C---:B------:R-:W-:Y:S01]  /*4ea0*/  FFMA R104, R35.reuse, R45, R88 ;  /* 0x0000002d23687223 */ /* 0x040fe20000000058 */
[C---:B------:R-:W-:Y:S01]  /*4eb0*/  FFMA R111, R35.reuse, R46, R85 ;  /* 0x0000002e236f7223 */ /* 0x040fe20000000055 */
[----:B------:R-:W-:Y:S01]  /*4ec0*/  FFMA R108, R35, R47, R108 ;  /* 0x0000002f236c7223 */ /* 0x000fe2000000006c */
[-C--:B-1----:R-:W-:Y:S01]  /*4ed0*/  FFMA R72, R20, R40.reuse, R89 ;  /* 0x0000002814487223 */ /* 0x082fe20000000059 */
[-C--:B------:R-:W-:Y:S01]  /*4ee0*/  FFMA R68, R21, R40.reuse, R116 ;  /* 0x0000002815447223 */ /* 0x080fe20000000074 */
[-C--:B------:R-:W-:Y:S01]  /*4ef0*/  FFMA R64, R22, R40.reuse, R109 ;  /* 0x0000002816407223 */ /* 0x080fe2000000006d */
[-C--:B------:R-:W-:Y:S01]  /*4f00*/  FFMA R60, R23, R40.reuse, R74 ;  /* 0x00000028173c7223 */ /* 0x080fe2000000004a */
[-C--:B------:R-:W-:Y:S01]  /*4f10*/  FFMA R44, R36, R40.reuse, R61 ;  /* 0x00000028242c7223 */ /* 0x080fe2000000003d */
[-C--:B------:R-:W-:Y:S01]  /*4f20*/  FFMA R32, R37, R40.reuse, R32 ;  /* 0x0000002825207223 */ /* 0x080fe20000000020 */
[CC--:B------:R-:W-:Y:S01]  /*4f30*/  FFMA R28, R38.reuse, R40.reuse, R75 ;  /* 0x00000028261c7223 */ /* 0x0c0fe2000000004b */
[----:B------:R-:W-:Y:S01]  /*4f40*/  FFMA R40, R39, R40, R34 ;  /* 0x0000002827287223 */ /* 0x000fe20000000022 */
[-C--:B------:R-:W-:Y:S01]  /*4f50*/  FFMA R33, R37, R41.reuse, R70 ;  /* 0x0000002925217223 */ /* 0x080fe20000000046 */
[C---:B------:R-:W-:Y:S01]  /*4f60*/  FFMA R29, R38.reuse, R41, R67 ;  /* 0x00000029261d7223 */ /* 0x040fe20000000043 */
[-C--:B------:R-:W-:Y:S01]  /*4f70*/  FFMA R30, R38, R42.reuse, R63 ;  /* 0x0000002a261e7223 */ /* 0x080fe2000000003f */
        /* <DEDUP_REMOVED lines=12> */
[----:B------:R-:W-:Y:S01]  /*5040*/  FFMA R31, R38, R43, R113 ;  /* 0x0000002b261f7223 */ /* 0x000fe20000000071 */
[-C--:B------:R-:W-:Y:S01]  /*5050*/  FFMA R73, R20, R41.reuse, R55 ;  /* 0x0000002914497223 */ /* 0x080fe20000000037 */
[-C--:B------:R-:W-:Y:S01]  /*5060*/  FFMA R61, R23, R41.reuse, R54 ;  /* 0x00000029173d7223 */ /* 0x080fe20000000036 */
[----:B------:R-:W-:Y:S01]  /*5070*/  FFMA R45, R36, R41, R81 ;  /* 0x00000029242d7223 */ /* 0x000fe20000000051 */
[C---:B------:R-:W-:Y:S01]  /*5080*/  FFMA R42, R39.reuse, R42, R78 ;  /* 0x0000002a272a7223 */ /* 0x040fe2000000004e */
[----:B------:R-:W-:Y:S01]  /*5090*/  FFMA R43, R39, R43, R76 ;  /* 0x0000002b272b7223 */ /* 0x000fe2000000004c */
[CC--:B------:R-:W-:Y:S01]  /*50a0*/  FFMA R69, R21.reuse, R41.reuse, R114 ;  /* 0x0000002915457223 */ /* 0x0c0fe20000000072 */
[----:B------:R-:W-:Y:S01]  /*50b0*/  FFMA R65, R22, R41, R107 ;  /* 0x0000002916417223 */ /* 0x000fe2000000006b */
[C---:B0-----:R-:W-:Y:S01]  /*50c0*/  FFMA R52, R20.reuse, R56, R93 ;  /* 0x0000003814347223 */ /* 0x041fe2000000005d */
        /* <DEDUP_REMOVED lines=11> */
[----:B------:R-:W-:Y:S01]  /*5180*/  FFMA R41, R39, R41, R90 ;  /* 0x0000002927297223 */ /* 0x000fe2000000005a */
[C---:B------:R-:W-:Y:S01]  /*5190*/  FFMA R20, R23.reuse, R56, R4 ;  /* 0x0000003817147223 */ /* 0x040fe20000000004 */
[CC--:B------:R-:W-:Y:S01]  /*51a0*/  FFMA R21, R23.reuse, R57.reuse, R98 ;  /* 0x0000003917157223 */ /* 0x0c0fe20000000062 */
[----:B------:R-:W-:Y:S01]  /*51b0*/  FFMA R22, R23, R58, R19 ;  /* 0x0000003a17167223 */ /* 0x000fe20000000013 */
[----:B------:R-:W-:Y:S01]  /*51c0*/  FFMA R85, R37, R57, R86 ;  /* 0x0000003925557223 */ /* 0x000fe20000000056 */
[----:B------:R-:W-:Y:S01]  /*51d0*/  FFMA R23, R23, R59, R16 ;  /* 0x0000003b17177223 */ /* 0x000fe20000000010 */
[C---:B------:R-:W-:Y:S01]  /*51e0*/  FFMA R24, R36.reuse, R56, R5 ;  /* 0x0000003824187223 */ /* 0x040fe20000000005 */
[C---:B------:R-:W-:Y:S01]  /*51f0*/  FFMA R25, R36.reuse, R57, R12 ;  /* 0x0000003924197223 */ /* 0x040fe2000000000c */
[C---:B------:R-:W-:Y:S01]  /*5200*/  FFMA R26, R36.reuse, R58, R9 ;  /* 0x0000003a241a7223 */ /* 0x040fe20000000009 */
[-C--:B------:R-:W-:Y:S01]  /*5210*/  FFMA R27, R36, R59.reuse, R48 ;  /* 0x0000003b241b7223 */ /* 0x080fe20000000030 */
        /* <DEDUP_REMOVED lines=11> */
[----:B------:R-:W-:Y:S01]  /*52d0*/  IADD3.X R14, PT, PT, RZ, R15, RZ, P1, !PT ;  /* 0x0000000fff0e7210 */ /* 0x000fe20000ffe4ff */
[----:B------:R-:W-:Y:S06]  /*52e0*/  @!P0 BRA `(.L_x_2) ;  /* 0x0000000400508947 */ /* 0x000fec0003800000 */
[----:B------:R-:W0:Y:S01]  /*52f0*/  LDC R3, c[0x0][0x398] ;  /* 0x0000e600ff037b82 */ /* 0x000e220000000800 */
[----:B------:R-:W-:Y:S01]  /*5300*/  BSSY B0, `(.L_x_3) ;  /* 0x0000007000007945 */ /* 0x000fe20003800000 */
[----:B------:R-:W-:Y:S02]  /*5310*/  MOV R16, R50 ;  /* 0x0000003200107202 */ /* 0x000fe40000000f00 */
[----:B------:R-:W-:Y:S02]  /*5320*/  MOV R17, R51 ;  /* 0x0000003300117202 */ /* 0x000fe40000000f00 */
[----:B------:R-:W-:Y:S02]  /*5330*/  MOV R9, R2 ;  /* 0x0000000200097202 */ /* 0x000fe40000000f00 */
[----:B------:R-:W1:Y:S01]  /*5340*/  LDC R4, c[0x0][0x39c] ;  /* 0x0000e700ff047b82 */ /* 0x000e620000000800 */
[----:B------:R-:W-:-:S07]  /*5350*/  MOV R10, 0x5370 ;  /* 0x00005370000a7802 */ /* 0x000fce0000000f00 */
[----:B01----:R-:W-:Y:S05]  /*5360*/  CALL.REL.NOINC `($_Z22sgemm_128x128x8_kernelPKfS0_Pfjjjjj$_Z9C_tile_wb7StgFragPfPKfjjjjj) ;  /* 0x0000001000a07944 */ /* 0x003fea0003c00000 */
[----:B------:R-:W-:Y:S05]  /*5370*/  BSYNC B0 ;  /* 0x0000000000007941 */ /* 0x000fea0003800000 */
.L_x_3:
[----:B------:R-:W-:Y:S01]  /*5380*/  IADD3 R6, PT, PT, R49, R6, RZ ;  /* 0x0000000631067210 */ /* 0x000fe20007ffe0ff */
[----:B------:R-:W-:Y:S01]  /*5390*/  BSSY B0, `(.L_x_4) ;  /* 0x0000016000007945 */ /* 0x000fe20003800000 */
[----:B------:R-:W-:Y:S02]  /*53a0*/  IADD3 R16, P0, PT, R50, 0x80, RZ ;  /* 0x0000008032107810 */ /* 0x000fe40007f1e0ff */
[----:B------:R-:W-:Y:S02]  /*53b0*/  MOV R72, R52 ;  /* 0x0000003400487202 */ /* 0x000fe40000000f00 */
[----:B------:R-:W-:Y:S02]  /*53c0*/  MOV R73, R53 ;  /* 0x0000003500497202 */ /* 0x000fe40000000f00 */
[----:B------:R-:W-:Y:S02]  /*53d0*/  MOV R74, R54 ;  /* 0x00000036004a7202 */ /* 0x000fe40000000f00 */
[----:B------:R-:W-:-:S02]  /*53e0*/  MOV R75, R55 ;  /* 0x00000037004b7202 */ /* 0x000fc40000000f00 */
[----:B------:R-:W-:Y:S02]  /*53f0*/  MOV R68, R76 ;  /* 0x0000004c00447202 */ /* 0x000fe40000000f00 */
[----:B------:R-:W-:Y:S02]  /*5400*/  MOV R69, R77 ;  /* 0x0000004d00457202 */ /* 0x000fe40000000f00 */
        /* <DEDUP_REMOVED lines=10> */
[----:B------:R-:W-:Y:S02]  /*54b0*/  IADD3.X R17, PT, PT, RZ, R51, RZ, P0, !PT ;  /* 0x00000033ff117210 */ /* 0x000fe400007fe4ff */
[----:B------:R-:W-:Y:S02]  /*54c0*/  MOV R9, R6 ;  /* 0x0000000600097202 */ /* 0x000fe40000000f00 */
[----:B------:R-:W-:-:S07]  /*54d0*/  MOV R10, 0x54f0 ;  /* 0x000054f0000a7802 */ /* 0x000fce0000000f00 */
[----:B------:R-:W-:Y:S05]  /*54e0*/  CALL.REL.NOINC `($_Z22sgemm_128x128x8_kernelPKfS0_Pfjjjjj$_Z9C_tile_wb7StgFragPfPKfjjjjj) ;  /* 0x0000001000407944 */ /* 0x000fea0003c00000 */
[----:B------:R-:W-:Y:S05]  /*54f0*/  BSYNC B0 ;  /* 0x0000000000007941 */ /* 0x000fea0003800000 */
.L_x_4:
[----:B------:R-:W0:Y:S01]  /*5500*/  LDC R5, c[0x0][0x39c] ;  /* 0x0000e700ff057b82 */ /* 0x000e220000000800 */
[----:B------:R-:W-:Y:S01]  /*5510*/  BSSY B0, `(.L_x_5) ;  /* 0x0000019000007945 */ /* 0x000fe20003800000 */
        /* <DEDUP_REMOVED lines=11> */
[----:B0-----:R-:W-:Y:S02]  /*55d0*/  SHF.L.U32 R5, R5, 0x4, RZ ;  /* 0x0000000405057819 */ /* 0x001fe400000006ff */
[----:B------:R-:W-:Y:S02]  /*55e0*/  MOV R67, R31 ;  /* 0x0000001f00437202 */ /* 0x000fe40000000f00 */
[----:B------:R-:W-:Y:S01]  /*55f0*/  MOV R60, R40 ;  /* 0x00000028003c7202 */ /* 0x000fe20000000f00 */
[----:B------:R-:W-:Y:S01]  /*5600*/  IMAD.WIDE.U32 R50, R5, 0x4, R50 ;  /* 0x0000000405327825 */ /* 0x000fe200078e0032 */
[----:B------:R-:W-:Y:S02]  /*5610*/  MOV R61, R41 ;  /* 0x00000029003d7202 */ /* 0x000fe40000000f00 */
[----:B------:R-:W-:Y:S02]  /*5620*/  MOV R62, R42 ;  /* 0x0000002a003e7202 */ /* 0x000fe40000000f00 */
[----:B------:R-:W-:-:S02]  /*5630*/  MOV R63, R43 ;  /* 0x0000002b003f7202 */ /* 0x000fc40000000f00 */
[----:B------:R-:W-:Y:S02]  /*5640*/  IADD3 R0, PT, PT, R0, 0x10, RZ ;  /* 0x0000001000007810 */ /* 0x000fe40007ffe0ff */
[----:B------:R-:W-:Y:S02]  /*5650*/  MOV R9, R2 ;  /* 0x0000000200097202 */ /* 0x000fe40000000f00 */
[----:B------:R-:W-:Y:S02]  /*5660*/  MOV R16, R50 ;  /* 0x0000003200107202 */ /* 0x000fe40000000f00 */
[----:B------:R-:W-:Y:S02]  /*5670*/  MOV R17, R51 ;  /* 0x0000003300117202 */ /* 0x000fe40000000f00 */
[----:B------:R-:W-:-:S07]  /*5680*/  MOV R10, 0x56a0 ;  /* 0x000056a0000a7802 */ /* 0x000fce0000000f00 */
[----:B------:R-:W-:Y:S05]  /*5690*/  CALL.REL.NOINC `($_Z22sgemm_128x128x8_kernelPKfS0_Pfjjjjj$_Z9C_tile_wb7StgFragPfPKfjjjjj) ;  /* 0x0000000c00d47944 */ /* 0x000fea0003c00000 */
[----:B------:R-:W-:Y:S05]  /*56a0*/  BSYNC B0 ;  /* 0x0000000000007941 */ /* 0x000fea0003800000 */
.L_x_5:
[----:B------:R-:W-:Y:S01]  /*56b0*/  IADD3 R16, P0, PT, R50, 0x80, RZ ;  /* 0x0000008032107810 */ /* 0x000fe20007f1e0ff */
[----:B------:R-:W-:Y:S01]  /*56c0*/  BSSY B0, `(.L_x_6) ;  /* 0x0000015000007945 */ /* 0x000fe20003800000 */
[----:B------:R-:W-:Y:S02]  /*56d0*/  MOV R72, R24 ;  /* 0x0000001800487202 */ /* 0x000fe40000000f00 */
[----:B------:R-:W-:Y:S02]  /*56e0*/  MOV R73, R25 ;  /* 0x0000001900497202 */ /* 0x000fe40000000f00 */
[----:B------:R-:W-:Y:S02]  /*56f0*/  IADD3.X R17, PT, PT, RZ, R51, RZ, P0, !PT ;  /* 0x00000033ff117210 */ /* 0x000fe400007fe4ff */
        /* <DEDUP_REMOVED lines=15> */
[----:B------:R-:W-:-:S07]  /*57f0*/  MOV R10, 0x5810 ;  /* 0x00005810000a7802 */ /* 0x000fce0000000f00 */
[----:B------:R-:W-:Y:S05]  /*5800*/  CALL.REL.NOINC `($_Z22sgemm_128x128x8_kernelPKfS0_Pfjjjjj$_Z9C_tile_wb7StgFragPfPKfjjjjj) ;  /* 0x0000000c00787944 */ /* 0x000fea0003c00000 */
[----:B------:R-:W-:Y:S05]  /*5810*/  BSYNC B0 ;  /* 0x0000000000007941 */ /* 0x000fea0003800000 */
.L_x_6:
[----:B------:R-:W-:Y:S05]  /*5820*/  EXIT ;  /* 0x000000000000794d */ /* 0x000fea0003800000 */
.L_x_2:
[----:B------:R-:W-:Y:S05]  /*5830*/  WARPSYNC.ALL ;  /* 0x0000000000007948 */ /* 0x000fea0003800000 */
[----:B------:R-:W-:Y:S01]  /*5840*/  BAR.SYNC.DEFER_BLOCKING 0x0 ;  /* 0x0000000000007b1d */ /* 0x000fe20000010000 */
[-C--:B------:R-:W-:Y:S01]  /*5850*/  ISETP.GE.U32.AND P1, PT, R2, R17.reuse, PT ;  /* 0x000000110200720c */ /* 0x080fe20003f26070 */
[C-C-:B------:R-:W-:Y:S01]  /*5860*/  IMAD.WIDE.U32 R4, R17.reuse, 0x4, R50.reuse ;  /* 0x0000000411047825 */ /* 0x140fe200078e0032 */
[C---:B------:R-:W-:Y:S02]  /*5870*/  SHF.L.U32 R7, R17.reuse, 0x1, RZ ;  /* 0x0000000111077819 */ /* 0x040fe400000006ff */
[CC--:B------:R-:W-:Y:S01]  /*5880*/  LEA R13, R17.reuse, R17.reuse, 0x1 ;  /* 0x00000011110d7211 */ /* 0x0c0fe200078e08ff */
[C---:B------:R-:W-:Y:S01]  /*5890*/  IMAD R37, R17.reuse, 0x6, RZ ;  /* 0x0000000611257824 */ /* 0x040fe200078e02ff */
[----:B------:R-:W-:Y:S01]  /*58a0*/  SHF.L.U32 R15, R17, 0x2, RZ ;  /* 0x00000002110f7819 */ /* 0x000fe200000006ff */
[----:B------:R-:W-:Y:S01]  /*58b0*/  IMAD.WIDE.U32 R6, R7, 0x4, R50 ;  /* 0x0000000407067825 */ /* 0x000fe200078e0032 */
[----:B------:R-:W-:-:S02]  /*58c0*/  LEA R19, R17, R17, 0x2 ;  /* 0x0000001111137211 */ /* 0x000fc400078e10ff */
[----:B------:R-:W-:Y:S01]  /*58d0*/  LEA R39, R17, -R17, 0x3 ;  /* 0x8000001111277211 */ /* 0x000fe200078e18ff */
[----:B------:R-:W-:-:S04]  /*58e0*/  IMAD.WIDE.U32 R12, R13, 0x4, R50 ;  /* 0x000000040d0c7825 */ /* 0x000fc800078e0032 */
[----:B------:R-:W-:-:S04]  /*58f0*/  IMAD.WIDE.U32 R14, R15, 0x4, R50 ;  /* 0x000000040f0e7825 */ /* 0x000fc800078e0032 */
[--C-:B------:R-:W-:Y:S01]  /*5900*/  IMAD.WIDE.U32 R18, R19, 0x4, R50.reuse ;  /* 0x0000000413127825 */ /* 0x100fe200078e0032 */
[----:B------:R-:W-:Y:S03]  /*5910*/  STS.128 [R8], R72 ;  /* 0x0000004808007388 */ /* 0x000fe60000000c00 */
[--C-:B------:R-:W-:Y:S01]  /*5920*/  IMAD.WIDE.U32 R36, R37, 0x4, R50.reuse ;  /* 0x0000000425247825 */ /* 0x100fe200078e0032 */
[----:B------:R-:W-:Y:S03]  /*5930*/  STS.128 [R8+0x80], R68 ;  /* 0x0000804408007388 */ /* 0x000fe60000000c00 */
[----:B------:R-:W-:Y:S01]  /*5940*/  IMAD.WIDE.U32 R38, R39, 0x4, R50 ;  /* 0x0000000427267825 */ /* 0x000fe200078e0032 */
[----:B------:R0:W-:Y:S04]  /*5950*/  STS.128 [R8+0x100], R64 ;  /* 0x0001004008007388 */ /* 0x0001e80000000c00 */
[----:B------:R1:W-:Y:S01]  /*5960*/  STS.128 [R8+0x180], R60 ;  /* 0x0001803c08007388 */ /* 0x0003e20000000c00 */
[----:B------:R-:W-:Y:S01]  /*5970*/  BAR.SYNC.DEFER_BLOCKING 0x0 ;  /* 0x0000000000007b1d */ /* 0x000fe20000010000 */
[----:B0-----:R-:W-:-:S02]  /*5980*/  IMAD R65, R17, 0xb, RZ ;  /* 0x0000000b11417824 */ /* 0x001fc400078e02ff */
[C---:B------:R-:W-:Y:S01]  /*5990*/  IMAD R67, R17.reuse, 0xc, RZ ;  /* 0x0000000c11437824 */ /* 0x040fe200078e02ff */
[C---:B-1----:R-:W-:Y:S01]  /*59a0*/  LEA R61, R17.reuse, R17, 0x3 ;  /* 0x00000011113d7211 */ /* 0x042fe200078e18ff */
[----:B------:R-:W-:Y:S02]  /*59b0*/  IMAD R63, R17, 0xa, RZ ;  /* 0x0000000a113f7824 */ /* 0x000fe400078e02ff */
[----:B------:R-:W-:-:S04]  /*59c0*/  IMAD.WIDE.U32 R64, R65, 0x4, R50 ;  /* 0x0000000441407825 */ /* 0x000fc800078e0032 */
[----:B------:R-:W-:-:S04]  /*59d0*/  IMAD.WIDE.U32 R60, R61, 0x4, R50 ;  /* 0x000000043d3c7825 */ /* 0x000fc800078e0032 */
[--C-:B------:R-:W-:Y:S01]  /*59e0*/  IMAD.WIDE.U32 R62, R63, 0x4, R50.reuse ;  /* 0x000000043f3e7825 */ /* 0x100fe200078e0032 */
[----:B------:R-:W0:Y:S03]  /*59f0*/  LDS R3, [R11] ;  /* 0x000000000b037984 */ /* 0x000e260000000800 */
[----:B------:R-:W-:Y:S01]  /*5a00*/  IMAD.WIDE.U32 R66, R67, 0x4, R50 ;  /* 0x0000000443427825 */ /* 0x000fe200078e0032 */
[----:B------:R-:W1:Y:S04]  /*5a10*/  LDS R9, [R11+0x80] ;  /* 0x000080000b097984 */ /* 0x000e680000000800 */
[----:B------:R-:W2:Y:S04]  /*5a20*/  LDS R49, [R11+0x100] ;  /* 0x000100000b317984 */ /* 0x000ea80000000800 */
[----:B------:R-:W3:Y:S04]  /*5a30*/  LDS R93, [R11+0x180] ;  /* 0x000180000b5d7984 */ /* 0x000ee80000000800 */
[----:B------:R-:W4:Y:S04]  /*5a40*/  LDS R95, [R11+0x200] ;  /* 0x000200000b5f7984 */ /* 0x000f280000000800 */
[----:B------:R-:W5:Y:S04]  /*5a50*/  LDS R97, [R11+0x280] ;  /* 0x000280000b617984 */ /* 0x000f680000000800 */
        /* <DEDUP_REMOVED lines=10> */
[----:B0-----:R0:W-:Y:S04]  /*5b00*/  @!P1 STG.E desc[UR10][R50.64], R3 ;  /* 0x0000000332009986 */ /* 0x0011e8000c10190a */
[----:B-1----:R1:W-:Y:S04]  /*5b10*/  @!P1 STG.E desc[UR10][R4.64], R9 ;  /* 0x0000000904009986 */ /* 0x0023e8000c10190a */
[----:B--2---:R2:W-:Y:S01]  /*5b20*/  @!P1 STG.E desc[UR10][R6.64], R49 ;  /* 0x0000003106009986 */ /* 0x0045e2000c10190a */
[----:B0-----:R-:W-:-:S03]  /*5b30*/  SHF.L.U32 R3, R17, 0x3, RZ ;  /* 0x0000000311037819 */ /* 0x001fc600000006ff */
[----:B---3--:R0:W-:Y:S01]  /*5b40*/  @!P1 STG.E desc[UR10][R12.64], R93 ;  /* 0x0000005d0c009986 */ /* 0x0081e2000c10190a */
[----:B-1----:R-:W-:-:S03]  /*5b50*/  IMAD R9, R17, 0xe, RZ ;  /* 0x0000000e11097824 */ /* 0x002fc600078e02ff */
[----:B----4-:R-:W-:Y:S01]  /*5b60*/  @!P1 STG.E desc[UR10][R14.64], R95 ;  /* 0x0000005f0e009986 */ /* 0x010fe2000c10190a */
[----:B--2---:R-:W-:-:S03]  /*5b70*/  IMAD.WIDE.U32 R48, R3, 0x4, R50 ;  /* 0x0000000403307825 */ /* 0x004fc600078e0032 */
[----:B-----5:R-:W-:Y:S01]  /*5b80*/  @!P1 STG.E desc[UR10][R18.64], R97 ;  /* 0x0000006112009986 */ /* 0x020fe2000c10190a */
[C---:B------:R-:W-:Y:S01]  /*5b90*/  IMAD R3, R17.reuse, 0xd, RZ ;  /* 0x0000000d11037824 */ /* 0x040fe200078e02ff */
[----:B0-----:R-:W-:Y:S02]  /*5ba0*/  LEA R93, R17, -R17, 0x4 ;  /* 0x80000011115d7211 */ /* 0x001fe400078e20ff */
[----:B------:R0:W-:Y:S04]  /*5bb0*/  @!P1 STG.E desc[UR10][R36.64], R69 ;  /* 0x0000004524009986 */ /* 0x0001e8000c10190a */
[----:B------:R1:W-:Y:S04]  /*5bc0*/  @!P1 STG.E desc[UR10][R38.64], R71 ;  /* 0x0000004726009986 */ /* 0x0003e8000c10190a */
[----:B------:R2:W-:Y:S01]  /*5bd0*/  @!P1 STG.E desc[UR10][R48.64], R73 ;  /* 0x0000004930009986 */ /* 0x0005e2000c10190a */
[----:B0-----:R-:W-:-:S03]  /*5be0*/  IMAD.WIDE.U32 R68, R3, 0x4, R50 ;  /* 0x0000000403447825 */ /* 0x001fc600078e0032 */
[----:B------:R-:W-:Y:S01]  /*5bf0*/  @!P1 STG.E desc[UR10][R60.64], R75 ;  /* 0x0000004b3c009986 */ /* 0x000fe2000c10190a */
[C---:B------:R-:W-:Y:S01]  /*5c00*/  VIMNMX.U32 R3, PT, PT, R2.reuse, R17, !PT ;  /* 0x0000001102037248 */ /* 0x040fe20007fe0000 */
[--C-:B-1----:R-:W-:Y:S02]  /*5c10*/  IMAD.WIDE.U32 R70, R9, 0x4, R50.reuse ;  /* 0x0000000409467825 */ /* 0x102fe400078e0032 */
[----:B------:R-:W-:Y:S01]  /*5c20*/  @!P1 STG.E desc[UR10][R62.64], R99 ;  /* 0x000000633e009986 */ /* 0x000fe2000c10190a */
[----:B------:R-:W-:Y:S01]  /*5c30*/  IADD3 R3, PT, PT, -R2, R3, RZ ;  /* 0x0000000302037210 */ /* 0x000fe20007ffe1ff */
[--C-:B--2---:R-:W-:Y:S02]  /*5c40*/  IMAD.WIDE.U32 R72, R93, 0x4, R50.reuse ;  /* 0x000000045d487825 */ /* 0x104fe400078e0032 */
[----:B------:R-:W-:Y:S01]  /*5c50*/  @!P1 STG.E desc[UR10][R64.64], R101 ;  /* 0x0000006540009986 */ /* 0x000fe2000c10190a */
[----:B------:R-:W-:Y:S02]  /*5c60*/  ISETP.GT.U32.AND P0, PT, R3, 0x20, PT ;  /* 0x000000200300780c */ /* 0x000fe40003f04070 */
[----:B------:R-:W-:Y:S01]  /*5c70*/  SHF.L.U32 R3, R17, 0x4, RZ ;  /* 0x0000000411037819 */ /* 0x000fe200000006ff */
[----:B------:R-:W-:Y:S04]  /*5c80*/  @!P1 STG.E desc[UR10][R66.64], R103 ;  /* 0x0000006742009986 */ /* 0x000fe8000c10190a */
[----:B------:R-:W-:Y:S01]  /*5c90*/  @!P1 STG.E desc[UR10][R68.64], R105 ;  /* 0x0000006944009986 */ /* 0x000fe2000c10190a */
[----:B------:R-:W-:-:S03]  /*5ca0*/  IMAD.WIDE.U32 R2, R3, 0x4, R50 ;  /* 0x0000000403027825 */ /* 0x000fc600078e0032 */
[----:B------:R-:W-:Y:S04]  /*5cb0*/  @!P1 STG.E desc[UR10][R70.64], R107 ;  /* 0x0000006b46009986 */ /* 0x000fe8000c10190a */
[----:B------:R-:W-:Y:S01]  /*5cc0*/  @!P1 STG.E desc[UR10][R72.64], R109 ;  /* 0x0000006d48009986 */ /* 0x000fe2000c10190a */
[----:B------:R-:W-:Y:S06]  /*5cd0*/  BAR.SYNC.DEFER_BLOCKING 0x0 ;  /* 0x0000000000007b1d */ /* 0x000fec0000010000 */
[----:B------:R-:W-:Y:S04]  /*5ce0*/  STS.128 [R8], R52 ;  /* 0x0000003408007388 */ /* 0x000fe80000000c00 */
[----:B------:R-:W-:Y:S04]  /*5cf0*/  STS.128 [R8+0x80], R76 ;  /* 0x0000804c08007388 */ /* 0x000fe80000000c00 */
[----:B------:R-:W-:Y:S04]  /*5d00*/  STS.128 [R8+0x100], R80 ;  /* 0x0001005008007388 */ /* 0x000fe80000000c00 */
[----:B------:R-:W-:Y:S01]  /*5d10*/  STS.128 [R8+0x180], R20 ;  /* 0x0001801408007388 */ /* 0x000fe20000000c00 */
[----:B------:R-:W-:Y:S06]  /*5d20*/  BAR.SYNC.DEFER_BLOCKING 0x0 ;  /* 0x0000000000007b1d */ /* 0x000fec0000010000 */
[----:B------:R-:W0:Y:S04]  /*5d30*/  LDS R9, [R11] ;  /* 0x000000000b097984 */ /* 0x000e280000000800 */
        /* <DEDUP_REMOVED lines=15> */
[----:B0-----:R-:W-:Y:S04]  /*5e30*/  @P0 STG.E desc[UR10][R50.64+0x80], R9 ;  /* 0x0000800932000986 */ /* 0x001fe8000c10190a */
[----:B-1----:R0:W-:Y:S04]  /*5e40*/  @P0 STG.E desc[UR10][R4.64+0x80], R75 ;  /* 0x0000804b04000986 */ /* 0x0021e8000c10190a */
[----:B--2---:R1:W-:Y:S04]  /*5e50*/  @P0 STG.E desc[UR10][R6.64+0x80], R93 ;  /* 0x0000805d06000986 */ /* 0x0043e8000c10190a */
[----:B---3--:R2:W-:Y:S04]  /*5e60*/  @P0 STG.E desc[UR10][R12.64+0x80], R95 ;  /* 0x0000805f0c000986 */ /* 0x0085e8000c10190a */
[----:B----4-:R3:W-:Y:S01]  /*5e70*/  @P0 STG.E desc[UR10][R14.64+0x80], R97 ;  /* 0x000080610e000986 */ /* 0x0107e2000c10190a */
[----:B0-----:R-:W-:-:S03]  /*5e80*/  LEA R5, R17, R17, 0x4 ;  /* 0x0000001111057211 */ /* 0x001fc600078e20ff */
[----:B-----5:R0:W-:Y:S01]  /*5e90*/  @P0 STG.E desc[UR10][R18.64+0x80], R99 ;  /* 0x0000806312000986 */ /* 0x0201e2000c10190a */
[----:B-1----:R-:W-:Y:S02]  /*5ea0*/  IMAD R7, R17, 0x12, RZ ;  /* 0x0000001211077824 */ /* 0x002fe400078e02ff */
[--C-:B------:R-:W-:Y:S01]  /*5eb0*/  IMAD.WIDE.U32 R4, R5, 0x4, R50.reuse ;  /* 0x0000000405047825 */ /* 0x100fe200078e0032 */
[----:B------:R1:W-:Y:S03]  /*5ec0*/  @P0 STG.E desc[UR10][R36.64+0x80], R53 ;  /* 0x0000803524000986 */ /* 0x0003e6000c10190a */
[C---:B--2---:R-:W-:Y:S01]  /*5ed0*/  IMAD R13, R17.reuse, 0x13, RZ ;  /* 0x00000013110d7824 */ /* 0x044fe200078e02ff */
[----:B------:R2:W-:Y:S01]  /*5ee0*/  @P0 STG.E desc[UR10][R38.64+0x80], R55 ;  /* 0x0000803726000986 */ /* 0x0005e2000c10190a */
[----:B---3--:R-:W-:Y:S02]  /*5ef0*/  IMAD R15, R17, 0x14, RZ ;  /* 0x00000014110f7824 */ /* 0x008fe400078e02ff */
[--C-:B------:R-:W-:Y:S01]  /*5f00*/  IMAD.WIDE.U32 R6, R7, 0x4, R50.reuse ;  /* 0x0000000407067825 */ /* 0x100fe200078e0032 */
[----:B------:R3:W-:Y:S03]  /*5f10*/  @P0 STG.E desc[UR10][R48.64+0x80], R77 ;  /* 0x0000804d30000986 */ /* 0x0007e6000c10190a */
[----:B0-----:R-:W-:Y:S01]  /*5f20*/  IMAD R19, R17, 0x15, RZ ;  /* 0x0000001511137824 */ /* 0x001fe200078e02ff */
[----:B------:R0:W-:Y:S01]  /*5f30*/  @P0 STG.E desc[UR10][R60.64+0x80], R21 ;  /* 0x000080153c000986 */ /* 0x0001e2000c10190a */
[----:B------:R-:W-:-:S03]  /*5f40*/  IMAD.WIDE.U32 R12, R13, 0x4, R50 ;  /* 0x000000040d0c7825 */ /* 0x000fc600078e0032 */
[----:B------:R4:W-:Y:S01]  /*5f50*/  @P0 STG.E desc[UR10][R62.64+0x80], R23 ;  /* 0x000080173e000986 */ /* 0x0009e2000c10190a */
[C---:B-1----:R-:W-:Y:S02]  /*5f60*/  IMAD R37, R17.reuse, 0x1c, RZ ;  /* 0x0000001c11257824 */ /* 0x042fe400078e02ff */
[C---:B--2---:R-:W-:Y:S01]  /*5f70*/  IMAD R39, R17.reuse, 0x1d, RZ ;  /* 0x0000001d11277824 */ /* 0x044fe200078e02ff */
[----:B------:R-:W-:Y:S01]  /*5f80*/  @P0 STG.E desc[UR10][R64.64+0x80], R79 ;  /* 0x0000804f40000986 */ /* 0x000fe2000c10190a */
[----:B---3--:R-:W-:Y:S01]  /*5f90*/  LEA R77, R17, -R17, 0x5 ;  /* 0x80000011114d7211 */ /* 0x008fe200078e28ff */
[----:B------:R-:W-:Y:S02]  /*5fa0*/  IMAD.WIDE.U32 R14, R15, 0x4, R50 ;  /* 0x000000040f0e7825 */ /* 0x000fe400078e0032 */
[----:B------:R-:W-:Y:S02]  /*5fb0*/  @P0 STG.E desc[UR10][R66.64+0x80], R81 ;  /* 0x0000805142000986 */ /* 0x000fe4000c10190a */
[----:B0-----:R-:W-:-:S02]  /*5fc0*/  IMAD R21, R17, 0x16, RZ ;  /* 0x0000001611157824 */ /* 0x001fc400078e02ff */
[----:B------:R-:W-:Y:S01]  /*5fd0*/  @P0 STG.E desc[UR10][R68.64+0x80], R83 ;  /* 0x0000805344000986 */ /* 0x000fe2000c10190a */
[----:B----4-:R-:W-:-:S03]  /*5fe0*/  IMAD R23, R17, 0x17, RZ ;  /* 0x0000001711177824 */ /* 0x010fc600078e02ff */
[----:B------:R-:W-:Y:S04]  /*5ff0*/  @P0 STG.E desc[UR10][R70.64+0x80], R101 ;  /* 0x0000806546000986 */ /* 0x000fe8000c10190a */
[----:B------:R0:W-:Y:S01]  /*6000*/  @P0 STG.E desc[UR10][R72.64+0x80], R103 ;  /* 0x0000806748000986 */ /* 0x0001e2000c10190a */
[----:B------:R-:W-:Y:S01]  /*6010*/  BAR.SYNC.DEFER_BLOCKING 0x0 ;  /* 0x0000000000007b1d */ /* 0x000fe20000010000 */
[----:B0-----:R-:W-:-:S05]  /*6020*/  IMAD R73, R17, 0x1e, RZ ;  /* 0x0000001e11497824 */ /* 0x001fca00078e02ff */
[----:B------:R-:W-:Y:S04]  /*6030*/  STS.128 [R8], R44 ;  /* 0x0000002c08007388 */ /* 0x000fe80000000c00 */
[----:B------:R0:W-:Y:S04]  /*6040*/  STS.128 [R8+0x80], R32 ;  /* 0x0000802008007388 */ /* 0x0001e80000000c00 */
[----:B------:R1:W-:Y:S04]  /*6050*/  STS.128 [R8+0x100], R28 ;  /* 0x0001001c08007388 */ /* 0x0003e80000000c00 */
[----:B------:R-:W-:Y:S01]  /*6060*/  STS.128 [R8+0x180], R40 ;  /* 0x0001802808007388 */ /* 0x000fe20000000c00 */
[----:B------:R-:W-:Y:S01]  /*6070*/  BAR.SYNC.DEFER_BLOCKING 0x0 ;  /* 0x0000000000007b1d */ /* 0x000fe20000010000 */
[----:B0-----:R-:W-:-:S02]  /*6080*/  IMAD R33, R17, 0x1a, RZ ;  /* 0x0000001a11217824 */ /* 0x001fc400078e02ff */
[C---:B------:R-:W-:Y:S02]  /*6090*/  IMAD R35, R17.reuse, 0x1b, RZ ;  /* 0x0000001b11237824 */ /* 0x040fe400078e02ff */
[C---:B-1----:R-:W-:Y:S02]  /*60a0*/  IMAD R29, R17.reuse, 0x18, RZ ;  /* 0x00000018111d7824 */ /* 0x042fe400078e02ff */
[----:B------:R-:W-:Y:S02]  /*60b0*/  IMAD R31, R17, 0x19, RZ ;  /* 0x00000019111f7824 */ /* 0x000fe400078e02ff */
[----:B------:R-:W-:-:S04]  /*60c0*/  IMAD.WIDE.U32 R16, R19, 0x4, R50 ;  /* 0x0000000413107825 */ /* 0x000fc800078e0032 */
[----:B------:R-:W-:-:S04]  /*60d0*/  IMAD.WIDE.U32 R18, R21, 0x4, R50 ;  /* 0x0000000415127825 */ /* 0x000fc800078e0032 */
[--C-:B------:R-:W-:Y:S01]  /*60e0*/  IMAD.WIDE.U32 R20, R23, 0x4, R50.reuse ;  /* 0x0000000417147825 */ /* 0x100fe200078e0032 */
[----:B------:R-:W0:Y:S03]  /*60f0*/  LDS R9, [R11] ;  /* 0x000000000b097984 */ /* 0x000e260000000800 */
[--C-:B------:R-:W-:Y:S01]  /*6100*/  IMAD.WIDE.U32 R22, R29, 0x4, R50.reuse ;  /* 0x000000041d167825 */ /* 0x100fe200078e0032 */
[----:B------:R-:W1:Y:S03]  /*6110*/  LDS R41, [R11+0x80] ;  /* 0x000080000b297984 */ /* 0x000e660000000800 */
[--C-:B------:R-:W-:Y:S01]  /*6120*/  IMAD.WIDE.U32 R28, R31, 0x4, R50.reuse ;  /* 0x000000041f1c7825 */ /* 0x100fe200078e0032 */
[----:B------:R-:W2:Y:S03]  /*6130*/  LDS R43, [R11+0x100] ;  /* 0x000100000b2b7984 */ /* 0x000ea60000000800 */
[--C-:B------:R-:W-:Y:S01]  /*6140*/  IMAD.WIDE.U32 R30, R33, 0x4, R50.reuse ;  /* 0x00000004211e7825 */ /* 0x100fe200078e0032 */
[----:B------:R-:W3:Y:S03]  /*6150*/  LDS R45, [R11+0x180] ;  /* 0x000180000b2d7984 */ /* 0x000ee60000000800 */
[--C-:B------:R-:W-:Y:S01]  /*6160*/  IMAD.WIDE.U32 R32, R35, 0x4, R50.reuse ;  /* 0x0000000423207825 */ /* 0x100fe200078e0032 */
[----:B------:R-:W4:Y:S03]  /*6170*/  LDS R47, [R11+0x200] ;  /* 0x000200000b2f7984 */ /* 0x000f260000000800 */
[--C-:B------:R-:W-:Y:S01]  /*6180*/  IMAD.WIDE.U32 R34, R37, 0x4, R50.reuse ;  /* 0x0000000425227825 */ /* 0x100fe200078e0032 */
[----:B------:R-:W5:Y:S03]  /*6190*/  LDS R49, [R11+0x280] ;  /* 0x000280000b317984 */ /* 0x000f660000000800 */
[--C-:B------:R-:W-:Y:S01]  /*61a0*/  IMAD.WIDE.U32 R36, R39, 0x4, R50.reuse ;  /* 0x0000000427247825 */ /* 0x100fe200078e0032 */
[----:B------:R-:W5:Y:S03]  /*61b0*/  LDS R53, [R11+0x300] ;  /* 0x000300000b357984 */ /* 0x000f660000000800 */
[--C-:B------:R-:W-:Y:S01]  /*61c0*/  IMAD.WIDE.U32 R38, R73, 0x4, R50.reuse ;  /* 0x0000000449267825 */ /* 0x100fe200078e0032 */
[----:B------:R-:W5:Y:S03]  /*61d0*/  LDS R55, [R11+0x380] ;  /* 0x000380000b377984 */ /* 0x000f660000000800 */
[----:B------:R-:W-:Y:S01]  /*61e0*/  IMAD.WIDE.U32 R50, R77, 0x4, R50 ;  /* 0x000000044d327825 */ /* 0x000fe200078e0032 */
        /* <DEDUP_REMOVED lines=8> */
[----:B0-----:R-:W-:Y:S04]  /*6270*/  @!P1 STG.E desc[UR10][R2.64], R9 ;  /* 0x0000000902009986 */ /* 0x001fe8000c10190a */
[----:B-1----:R-:W-:Y:S04]  /*6280*/  @!P1 STG.E desc[UR10][R4.64], R41 ;  /* 0x0000002904009986 */ /* 0x002fe8000c10190a */
[----:B--2---:R-:W-:Y:S04]  /*6290*/  @!P1 STG.E desc[UR10][R6.64], R43 ;  /* 0x0000002b06009986 */ /* 0x004fe8000c10190a */
[----:B---3--:R-:W-:Y:S04]  /*62a0*/  @!P1 STG.E desc[UR10][R12.64], R45 ;  /* 0x0000002d0c009986 */ /* 0x008fe8000c10190a */
[----:B----4-:R-:W-:Y:S04]  /*62b0*/  @!P1 STG.E desc[UR10][R14.64], R47 ;  /* 0x0000002f0e009986 */ /* 0x010fe8000c10190a */
[----:B-----5:R-:W-:Y:S04]  /*62c0*/  @!P1 STG.E desc[UR10][R16.64], R49 ;  /* 0x0000003110009986 */ /* 0x020fe8000c10190a */
[----:B------:R-:W-:Y:S04]  /*62d0*/  @!P1 STG.E desc[UR10][R18.64], R53 ;  /* 0x0000003512009986 */ /* 0x000fe8000c10190a */
        /* <DEDUP_REMOVED lines=30> */
[----:B0-----:R0:W-:Y:S04]  /*64c0*/  @P0 STG.E desc[UR10][R2.64+0x80], R9 ;  /* 0x0000800902000986 */ /* 0x0011e8000c10190a */
[----:B-1----:R0:W-:Y:S04]  /*64d0*/  @P0 STG.E desc[UR10][R4.64+0x80], R41 ;  /* 0x0000802904000986 */ /* 0x0021e8000c10190a */
[----:B--2---:R0:W-:Y:S04]  /*64e0*/  @P0 STG.E desc[UR10][R6.64+0x80], R43 ;  /* 0x0000802b06000986 */ /* 0x0041e8000c10190a */
[----:B---3--:R0:W-:Y:S04]  /*64f0*/  @P0 STG.E desc[UR10][R12.64+0x80], R45 ;  /* 0x0000802d0c000986 */ /* 0x0081e8000c10190a */
[----:B----4-:R0:W-:Y:S04]  /*6500*/  @P0 STG.E desc[UR10][R14.64+0x80], R47 ;  /* 0x0000802f0e000986 */ /* 0x0101e8000c10190a */
[----:B-----5:R0:W-:Y:S04]  /*6510*/  @P0 STG.E desc[UR10][R16.64+0x80], R49 ;  /* 0x0000803110000986 */ /* 0x0201e8000c10190a */
[----:B------:R0:W-:Y:S04]  /*6520*/  @P0 STG.E desc[UR10][R18.64+0x80], R25 ;  /* 0x0000801912000986 */ /* 0x0001e8000c10190a */
[----:B------:R0:W-:Y:S04]  /*6530*/  @P0 STG.E desc[UR10][R20.64+0x80], R27 ;  /* 0x0000801b14000986 */ /* 0x0001e8000c10190a */
[----:B------:R0:W-:Y:S04]  /*6540*/  @P0 STG.E desc[UR10][R22.64+0x80], R53 ;  /* 0x0000803516000986 */ /* 0x0001e8000c10190a */
[----:B------:R0:W-:Y:S04]  /*6550*/  @P0 STG.E desc[UR10][R28.64+0x80], R55 ;  /* 0x000080371c000986 */ /* 0x0001e8000c10190a */
[----:B------:R0:W-:Y:S04]  /*6560*/  @P0 STG.E desc[UR10][R30.64+0x80], R57 ;  /* 0x000080391e000986 */ /* 0x0001e8000c10190a */
[----:B------:R0:W-:Y:S04]  /*6570*/  @P0 STG.E desc[UR10][R32.64+0x80], R59 ;  /* 0x0000803b20000986 */ /* 0x0001e8000c10190a */
[----:B------:R0:W-:Y:S04]  /*6580*/  @P0 STG.E desc[UR10][R34.64+0x80], R61 ;  /* 0x0000803d22000986 */ /* 0x0001e8000c10190a */
[----:B------:R0:W-:Y:S04]  /*6590*/  @P0 STG.E desc[UR10][R36.64+0x80], R63 ;  /* 0x0000803f24000986 */ /* 0x0001e8000c10190a */
[----:B------:R0:W-:Y:S01]  /*65a0*/  @P0 STG.E desc[UR10][R38.64+0x80], R65 ;  /* 0x0000804126000986 */ /* 0x0001e2000c10190a */
[----:B------:R-:W-:Y:S05]  /*65b0*/  @!P0 EXIT ;  /* 0x000000000000894d */ /* 0x000fea0003800000 */
[----:B------:R-:W1:Y:S04]  /*65c0*/  LDS R11, [R11+0x780] ;  /* 0x000780000b0b7984 */ /* 0x000e680000000800 */
[----:B-1----:R-:W-:Y:S01]  /*65d0*/  STG.E desc[UR10][R50.64+0x80], R11 ;  /* 0x0000800b32007986 */ /* 0x002fe2000c10190a */
[----:B------:R-:W-:Y:S05]  /*65e0*/  EXIT ;  /* 0x000000000000794d */ /* 0x000fea0003800000 */
        .type           $_Z22sgemm_128x128x8_kernelPKfS0_Pfjjjjj$_Z9C_tile_wb7StgFragPfPKfjjjjj,@function
        .size           $_Z22sgemm_128x128x8_kernelPKfS0_Pfjjjjj$_Z9C_tile_wb7StgFragPfPKfjjjjj,(.L_x_8 - $_Z22sgemm_128x128x8_kernelPKfS0_Pfjjjjj$_Z9C_tile_wb7StgFragPfPKfjjjjj)
$_Z22sgemm_128x128x8_kernelPKfS0_Pfjjjjj$_Z9C_tile_wb7StgFragPfPKfjjjjj:
[----:B------:R-:W-:Y:S05]  /*65f0*/  WARPSYNC.ALL ;  /* 0x0000000000007948 */ /* 0x000fea0003800000 */
[----:B------:R-:W-:Y:S01]  /*6600*/  BAR.SYNC.DEFER_BLOCKING 0x0 ;  /* 0x0000000000007b1d */ /* 0x000fe20000010000 */
[----:B------:R-:W-:Y:S01]  /*6610*/  MOV R12, R7 ;  /* 0x00000007000c7202 */ /* 0x000fe20000000f00 */
[----:B------:R-:W-:Y:S01]  /*6620*/  IMAD.WIDE.U32 R18, R4, 0x4, R16 ;  /* 0x0000000404127825 */ /* 0x000fe200078e0010 */
[----:B------:R-:W-:Y:S02]  /*6630*/  MOV R13, R14 ;  /* 0x0000000e000d7202 */ /* 0x000fe40000000f00 */
[----:B------:R-:W-:-:S02]  /*6640*/  ISETP.GE.U32.AND P0, PT, R9, R4, PT ;  /* 0x000000040900720c */ /* 0x000fc40003f06070 */
[----:B------:R-:W-:Y:S02]  /*6650*/  MOV R5, R12 ;  /* 0x0000000c00057202 */ /* 0x000fe40000000f00 */
[----:B------:R-:W0:Y:S01]  /*6660*/  LDC.64 R12, c[0x0][0x358] ;  /* 0x0000d600ff0c7b82 */ /* 0x000e220000000a00 */
[CC--:B------:R-:W-:Y:S02]  /*6670*/  ISETP.GT.U32.AND P1, PT, R3.reuse, R0.reuse, !P0 ;  /* 0x000000000300720c */ /* 0x0c0fe40004724070 */
[-C--:B------:R-:W-:Y:S02]  /*6680*/  VIMNMX.U32 R9, PT, PT, R3, R0.reuse, !PT ;  /* 0x0000000003097248 */ /* 0x080fe40007fe0000 */
[C---:B------:R-:W-:Y:S02]  /*6690*/  SHF.L.U32 R37, R4.reuse, 0x1, RZ ;  /* 0x0000000104257819 */ /* 0x040fe400000006ff */
[----:B------:R-:W-:Y:S01]  /*66a0*/  IADD3 R48, PT, PT, R9, -R0, RZ ;  /* 0x8000000009307210 */ /* 0x000fe20007ffe0ff */
[C---:B------:R-:W-:Y:S01]  /*66b0*/  IMAD R9, R4.reuse, 0x6, RZ ;  /* 0x0000000604097824 */ /* 0x040fe200078e02ff */
[----:B------:R-:W-:Y:S01]  /*66c0*/  LEA R39, R4, R4, 0x1 ;  /* 0x0000000404277211 */ /* 0x000fe200078e08ff */
[----:B------:R-:W-:Y:S01]  /*66d0*/  IMAD.WIDE.U32 R36, R37, 0x4, R16 ;  /* 0x0000000425247825 */ /* 0x000fe200078e0010 */
[----:B------:R-:W-:-:S02]  /*66e0*/  ISETP.GT.U32.AND P2, PT, R48, 0x1, !P0 ;  /* 0x000000013000780c */ /* 0x000fc40004744070 */
[C---:B------:R-:W-:Y:S01]  /*66f0*/  ISETP.GT.U32.AND P3, PT, R48.reuse, 0x2, !P0 ;  /* 0x000000023000780c */ /* 0x040fe20004764070 */
[----:B------:R-:W-:Y:S01]  /*6700*/  IMAD.WIDE.U32 R38, R39, 0x4, R16 ;  /* 0x0000000427267825 */ /* 0x000fe200078e0010 */
[----:B------:R-:W-:Y:S01]  /*6710*/  STS.128 [R8], R72 ;  /* 0x0000004808007388 */ /* 0x000fe20000000c00 */
[C---:B------:R-:W-:Y:S02]  /*6720*/  ISETP.GT.U32.AND P5, PT, R48.reuse, 0x3, !P0 ;  /* 0x000000033000780c */ /* 0x040fe400047a4070 */
[C---:B------:R-:W-:Y:S01]  /*6730*/  ISETP.GT.U32.AND P6, PT, R48.reuse, 0x4, !P0 ;  /* 0x000000043000780c */ /* 0x040fe200047c4070 */
[----:B------:R-:W-:Y:S01]  /*6740*/  STS.128 [R8+0x80], R68 ;  /* 0x0000804408007388 */ /* 0x000fe20000000c00 */
[----:B------:R-:W-:-:S03]  /*6750*/  ISETP.GT.U32.AND P4, PT, R48, 0x8, !P0 ;  /* 0x000000083000780c */ /* 0x000fc60004784070 */
[----:B------:R-:W-:Y:S01]  /*6760*/  STS.128 [R8+0x100], R64 ;  /* 0x0001004008007388 */ /* 0x000fe20000000c00 */
[C---:B0-----:R-:W-:Y:S02]  /*6770*/  @P1 R2UR UR4, R12.reuse ;  /* 0x000000000c0412ca */ /* 0x041fe400000e0000 */
[C---:B------:R-:W-:Y:S01]  /*6780*/  @P1 R2UR UR5, R13.reuse ;  /* 0x000000000d0512ca */ /* 0x040fe200000e0000 */
[----:B------:R0:W-:Y:S01]  /*6790*/  STS.128 [R8+0x180], R60 ;  /* 0x0001803c08007388 */ /* 0x0001e20000000c00 */
[C---:B------:R-:W-:Y:S02]  /*67a0*/  @P2 R2UR UR6, R12.reuse ;  /* 0x000000000c0622ca */ /* 0x040fe400000e0000 */
[C---:B------:R-:W-:Y:S01]  /*67b0*/  @P2 R2UR UR7, R13.reuse ;  /* 0x000000000d0722ca */ /* 0x040fe200000e0000 */
[----:B------:R-:W-:Y:S01]  /*67c0*/  BAR.SYNC.DEFER_BLOCKING 0x0 ;  /* 0x0000000000007b1d */ /* 0x000fe20000010000 */
[----:B------:R-:W-:Y:S02]  /*67d0*/  @P5 R2UR UR8, R12 ;  /* 0x000000000c0852ca */ /* 0x000fe400000e0000 */
[----:B------:R-:W-:-:S02]  /*67e0*/  @P5 R2UR UR9, R13 ;  /* 0x000000000d0952ca */ /* 0x000fc400000e0000 */
[----:B------:R-:W-:Y:S02]  /*67f0*/  @P6 R2UR UR12, R12 ;  /* 0x000000000c0c62ca */ /* 0x000fe400000e0000 */
[----:B------:R-:W-:Y:S02]  /*6800*/  @P6 R2UR UR13, R13 ;  /* 0x000000000d0d62ca */ /* 0x000fe400000e0000 */
[----:B0-----:R-:W-:-:S05]  /*6810*/  SHF.L.U32 R61, R4, 0x2, RZ ;  /* 0x00000002043d7819 */ /* 0x001fca00000006ff */
[----:B------:R-:W-:Y:S01]  /*6820*/  IMAD.WIDE.U32 R60, R61, 0x4, R16 ;  /* 0x000000043d3c7825 */ /* 0x000fe200078e0010 */
        /* <DEDUP_REMOVED lines=10> */
[----:B0-----:R0:W-:Y:S01]  /*68d0*/  @P1 STG.E desc[UR4][R16.64], R11 ;  /* 0x0000000b10001986 */ /* 0x0011e2000c101904 */
[----:B------:R-:W-:-:S02]  /*68e0*/  @P3 R2UR UR4, R12 ;  /* 0x000000000c0432ca */ /* 0x000fc400000e0000 */
[----:B------:R-:W-:Y:S01]  /*68f0*/  @P3 R2UR UR5, R13 ;  /* 0x000000000d0532ca */ /* 0x000fe200000e0000 */
[----:B-1----:R1:W-:Y:S01]  /*6900*/  @P2 STG.E desc[UR6][R18.64], R15 ;  /* 0x0000000f12002986 */ /* 0x0023e2000c101906 */
[C---:B------:R-:W-:Y:S02]  /*6910*/  ISETP.GT.U32.AND P1, PT, R48.reuse, 0x5, !P0 ;  /* 0x000000053000780c */ /* 0x040fe40004724070 */
[----:B------:R-:W-:Y:S01]  /*6920*/  ISETP.GT.U32.AND P2, PT, R48, 0x6, !P0 ;  /* 0x000000063000780c */ /* 0x000fe20004744070 */
[----:B------:R-:W-:Y:S01]  /*6930*/  LDS R95, [R5+0x680] ;  /* 0x00068000055f7984 */ /* 0x000fe20000000800 */
[----:B0-----:R-:W-:-:S03]  /*6940*/  LEA R11, R4, -R4, 0x3 ;  /* 0x80000004040b7211 */ /* 0x001fc600078e18ff */
[----:B------:R-:W-:Y:S01]  /*6950*/  LDS R97, [R5+0x700] ;  /* 0x0007000005617984 */ /* 0x000fe20000000800 */
[----:B-1----:R-:W-:-:S03]  /*6960*/  LEA R19, R4, R4, 0x2 ;  /* 0x0000000404137211 */ /* 0x002fc600078e10ff */
[----:B--2---:R0:W-:Y:S01]  /*6970*/  @P3 STG.E desc[UR4][R36.64], R73 ;  /* 0x0000004924003986 */ /* 0x0041e2000c101904 */
[----:B------:R-:W-:Y:S02]  /*6980*/  ISETP.GT.U32.AND P3, PT, R48, 0x7, !P0 ;  /* 0x000000073000780c */ /* 0x000fe40004764070 */
[C---:B------:R-:W-:Y:S01]  /*6990*/  @P1 R2UR UR4, R12.reuse ;  /* 0x000000000c0412ca */ /* 0x040fe200000e0000 */
[----:B---3--:R1:W-:Y:S01]  /*69a0*/  @P5 STG.E desc[UR8][R38.64], R65 ;  /* 0x0000004126005986 */ /* 0x0083e2000c101908 */
[----:B------:R-:W-:Y:S01]  /*69b0*/  @P1 R2UR UR5, R13 ;  /* 0x000000000d0512ca */ /* 0x000fe200000e0000 */
[--C-:B------:R-:W-:Y:S01]  /*69c0*/  IMAD.WIDE.U32 R18, R19, 0x4, R16.reuse ;  /* 0x0000000413127825 */ /* 0x100fe200078e0010 */
[----:B------:R-:W-:Y:S01]  /*69d0*/  @P2 R2UR UR6, R12 ;  /* 0x000000000c0622ca */ /* 0x000fe200000e0000 */
[----:B----4-:R2:W-:Y:S01]  /*69e0*/  @P6 STG.E desc[UR12][R60.64], R63 ;  /* 0x0000003f3c006986 */ /* 0x0105e2000c10190c */
[----:B------:R-:W-:Y:S02]  /*69f0*/  @P2 R2UR UR7, R13 ;  /* 0x000000000d0722ca */ /* 0x000fe400000e0000 */
[----:B------:R-:W-:Y:S01]  /*6a00*/  ISETP.GT.U32.AND P6, PT, R48, 0x9, !P0 ;  /* 0x000000093000780c */ /* 0x000fe200047c4070 */
[--C-:B0-----:R-:W-:Y:S01]  /*6a10*/  IMAD.WIDE.U32 R36, R9, 0x4, R16.reuse ;  /* 0x0000000409247825 */ /* 0x101fe200078e0010 */
[C---:B------:R-:W-:Y:S01]  /*6a20*/  @P4 R2UR UR12, R12.reuse ;  /* 0x000000000c0c42ca */ /* 0x040fe200000e0000 */
[----:B------:R-:W0:Y:S01]  /*6a30*/  LDS R9, [R5+0x500] ;  /* 0x0005000005097984 */ /* 0x000e220000000800 */
[----:B------:R-:W-:Y:S01]  /*6a40*/  @P3 R2UR UR8, R12 ;  /* 0x000000000c0832ca */ /* 0x000fe200000e0000 */
[----:B-1----:R-:W-:Y:S01]  /*6a50*/  IMAD.WIDE.U32 R38, R11, 0x4, R16 ;  /* 0x000000040b267825 */ /* 0x002fe200078e0010 */
[C---:B------:R-:W-:Y:S01]  /*6a60*/  @P3 R2UR UR9, R13.reuse ;  /* 0x000000000d0932ca */ /* 0x040fe200000e0000 */
[----:B------:R-:W1:Y:S01]  /*6a70*/  LDS R65, [R5+0x580] ;  /* 0x0005800005417984 */ /* 0x000e620000000800 */
[----:B------:R-:W-:Y:S01]  /*6a80*/  @P4 R2UR UR13, R13 ;  /* 0x000000000d0d42ca */ /* 0x000fe200000e0000 */
[----:B------:R-:W-:Y:S01]  /*6a90*/  HFMA2 R11, -RZ, RZ, 0, 0 ;  /* 0x00000000ff0b7431 */ /* 0x000fe200000001ff */
[----:B------:R-:W-:Y:S01]  /*6aa0*/  SHF.L.U32 R15, R4, 0x3, RZ ;  /* 0x00000003040f7819 */ /* 0x000fe200000006ff */
[----:B------:R-:W3:Y:S01]  /*6ab0*/  LDS R73, [R5+0x600] ;  /* 0x0006000005497984 */ /* 0x000ee20000000800 */
[----:B------:R-:W-:-:S02]  /*6ac0*/  ISETP.GT.U32.AND P5, PT, R48, 0xa, !P0 ;  /* 0x0000000a3000780c */ /* 0x000fc400047a4070 */
[----:B--2---:R-:W-:Y:S01]  /*6ad0*/  LEA R63, R4, R4, 0x3 ;  /* 0x00000004043f7211 */ /* 0x004fe200078e18ff */
[--C-:B------:R-:W-:Y:S01]  /*6ae0*/  IMAD.WIDE.U32 R60, R15, 0x4, R16.reuse ;  /* 0x000000040f3c7825 */ /* 0x100fe200078e0010 */
[----:B-----5:R2:W-:Y:S01]  /*6af0*/  @P1 STG.E desc[UR4][R18.64], R67 ;  /* 0x0000004312001986 */ /* 0x0205e2000c101904 */
[----:B------:R-:W-:Y:S02]  /*6b00*/  @P6 R2UR UR4, R12 ;  /* 0x000000000c0462ca */ /* 0x000fe400000e0000 */
[----:B------:R-:W-:Y:S01]  /*6b10*/  @P6 R2UR UR5, R13 ;  /* 0x000000000d0562ca */ /* 0x000fe200000e0000 */
[----:B------:R4:W-:Y:S01]  /*6b20*/  @P2 STG.E desc[UR6][R36.64], R69 ;  /* 0x0000004524002986 */ /* 0x0009e2000c101906 */
[C---:B------:R-:W-:Y:S01]  /*6b30*/  ISETP.GT.U32.AND P2, PT, R48.reuse, 0xd, !P0 ;  /* 0x0000000d3000780c */ /* 0x040fe20004744070 */
[----:B------:R-:W-:Y:S01]  /*6b40*/  IMAD.WIDE.U32 R62, R63, 0x4, R16 ;  /* 0x000000043f3e7825 */ /* 0x000fe200078e0010 */
[C---:B------:R-:W-:Y:S01]  /*6b50*/  ISETP.GT.U32.AND P1, PT, R48.reuse, 0xe, !P0 ;  /* 0x0000000e3000780c */ /* 0x040fe20004724070 */
[----:B------:R5:W-:Y:S01]  /*6b60*/  @P3 STG.E desc[UR8][R38.64], R71 ;  /* 0x0000004726003986 */ /* 0x000be2000c101908 */
[----:B------:R-:W-:-:S03]  /*6b70*/  ISETP.GT.U32.AND P3, PT, R48, 0xc, !P0 ;  /* 0x0000000c3000780c */ /* 0x000fc60004764070 */
[----:B------:R0:W-:Y:S01]  /*6b80*/  @P4 STG.E desc[UR12][R60.64], R75 ;  /* 0x0000004b3c004986 */ /* 0x0001e2000c10190c */
[----:B------:R-:W-:Y:S01]  /*6b90*/  ISETP.GT.U32.AND P4, PT, R48, 0xb, !P0 ;  /* 0x0000000b3000780c */ /* 0x000fe20004784070 */
[----:B--2---:R-:W-:Y:S01]  /*6ba0*/  IMAD R19, R4, 0xa, RZ ;  /* 0x0000000a04137824 */ /* 0x004fe200078e02ff */
[----:B------:R-:W-:Y:S01]  /*6bb0*/  ISETP.GT.U32.AND P0, PT, R48, 0xf, !P0 ;  /* 0x0000000f3000780c */ /* 0x000fe20004704070 */
[----:B------:R2:W-:Y:S01]  /*6bc0*/  @P6 STG.E desc[UR4][R62.64], R93 ;  /* 0x0000005d3e006986 */ /* 0x0005e2000c101904 */
[----:B------:R-:W-:Y:S01]  /*6bd0*/  @P5 R2UR UR4, R12 ;  /* 0x000000000c0452ca */ /* 0x000fe200000e0000 */
[C---:B----4-:R-:W-:Y:S01]  /*6be0*/  IMAD R37, R4.reuse, 0xb, RZ ;  /* 0x0000000b04257824 */ /* 0x050fe200078e02ff */
[----:B------:R-:W-:Y:S01]  /*6bf0*/  @P5 R2UR UR5, R13 ;  /* 0x000000000d0552ca */ /* 0x000fe200000e0000 */
[----:B-----5:R-:W-:Y:S01]  /*6c00*/  IMAD R39, R4, 0xc, RZ ;  /* 0x0000000c04277824 */ /* 0x020fe200078e02ff */
[C---:B------:R-:W-:Y:S01]  /*6c10*/  @P2 R2UR UR12, R12.reuse ;  /* 0x000000000c0c22ca */ /* 0x040fe200000e0000 */
[--C-:B------:R-:W-:Y:S01]  /*6c20*/  IMAD.WIDE.U32 R18, R19, 0x4, R16.reuse ;  /* 0x0000000413127825 */ /* 0x100fe200078e0010 */
[----:B------:R-:W-:Y:S01]  /*6c30*/  @P3 R2UR UR8, R12 ;  /* 0x000000000c0832ca */ /* 0x000fe200000e0000 */
[----:B------:R4:W5:Y:S01]  /*6c40*/  LDS R15, [R5+0x780] ;  /* 0x00078000050f7984 */ /* 0x0009620000000800 */
[C---:B------:R-:W-:Y:S01]  /*6c50*/  @P3 R2UR UR9, R13.reuse ;  /* 0x000000000d0932ca */ /* 0x040fe200000e0000 */
[----:B0-----:R-:W-:Y:S01]  /*6c60*/  IMAD R61, R4, 0xd, RZ ;  /* 0x0000000d043d7824 */ /* 0x001fe200078e02ff */
[----:B------:R-:W-:Y:S01]  /*6c70*/  @P4 R2UR UR6, R12 ;  /* 0x000000000c0642ca */ /* 0x000fe200000e0000 */
[----:B--2---:R-:W-:Y:S01]  /*6c80*/  IMAD R63, R4, 0xe, RZ ;  /* 0x0000000e043f7824 */ /* 0x004fe200078e02ff */
[----:B------:R-:W-:Y:S01]  /*6c90*/  @P4 R2UR UR7, R13 ;  /* 0x000000000d0742ca */ /* 0x000fe200000e0000 */
[--C-:B------:R-:W-:Y:S01]  /*6ca0*/  IMAD.WIDE.U32 R36, R37, 0x4, R16.reuse ;  /* 0x0000000425247825 */ /* 0x100fe200078e0010 */
[----:B------:R-:W-:Y:S01]  /*6cb0*/  @P2 R2UR UR13, R13 ;  /* 0x000000000d0d22ca */ /* 0x000fe200000e0000 */
[----:B------:R-:W-:Y:S01]  /*6cc0*/  @P5 STG.E desc[UR4][R18.64], R9 ;  /* 0x0000000912005986 */ /* 0x000fe2000c101904 */
[----:B------:R-:W-:Y:S01]  /*6cd0*/  @P1 R2UR UR14, R12 ;  /* 0x000000000c0e12ca */ /* 0x000fe200000e0000 */
[----:B------:R-:W-:Y:S01]  /*6ce0*/  IMAD.WIDE.U32 R38, R39, 0x4, R16 ;  /* 0x0000000427267825 */ /* 0x000fe200078e0010 */
[----:B------:R-:W-:-:S02]  /*6cf0*/  @P1 R2UR UR15, R13 ;  /* 0x000000000d0f12ca */ /* 0x000fc400000e0000 */
[----:B----4-:R-:W-:Y:S01]  /*6d00*/  LEA R5, R4, -R4, 0x4 ;  /* 0x8000000404057211 */ /* 0x010fe200078e20ff */
[----:B------:R-:W-:-:S04]  /*6d10*/  IMAD.WIDE.U32 R60, R61, 0x4, R16 ;  /* 0x000000043d3c7825 */ /* 0x000fc800078e0010 */
[----:B------:R-:W-:Y:S01]  /*6d20*/  IMAD.WIDE.U32 R62, R63, 0x4, R16 ;  /* 0x000000043f3e7825 */ /* 0x000fe200078e0010 */
[----:B-1----:R-:W-:Y:S04]  /*6d30*/  @P4 STG.E desc[UR6][R36.64], R65 ;  /* 0x0000004124004986 */ /* 0x002fe8000c101906 */
[----:B---3--:R-:W-:Y:S04]  /*6d40*/  @P3 STG.E desc[UR8][R38.64], R73 ;  /* 0x0000004926003986 */ /* 0x008fe8000c101908 */
[----:B------:R-:W-:Y:S04]  /*6d50*/  @P2 STG.E desc[UR12][R60.64], R95 ;  /* 0x0000005f3c002986 */ /* 0x000fe8000c10190c */
[----:B------:R5:W-:Y:S02]  /*6d60*/  @P1 STG.E desc[UR14][R62.64], R97 ;  /* 0x000000613e001986 */ /* 0x000be4000c10190e */
[----:B-----5:R-:W-:Y:S05]  /*6d70*/  @!P0 RET.REL.NODEC R10 `(_Z22sgemm_128x128x8_kernelPKfS0_Pfjjjjj) ;  /* 0xffffff900aa08950 */ /* 0x020fea0003c3ffff */
[----:B------:R-:W-:Y:S01]  /*6d80*/  R2UR UR4, R12 ;  /* 0x000000000c0472ca */ /* 0x000fe200000e0000 */
[----:B------:R-:W-:Y:S01]  /*6d90*/  IMAD.WIDE.U32 R16, R5, 0x4, R16 ;  /* 0x0000000405107825 */ /* 0x000fe200078e0010 */
[----:B------:R-:W-:Y:S02]  /*6da0*/  R2UR UR5, R13 ;  /* 0x000000000d0572ca */ /* 0x000fe400000e0000 */
[----:B------:R-:W-:-:S11]  /*6db0*/  MOV R11, 0x0 ;  /* 0x00000000000b7802 */ /* 0x000fd60000000f00 */
[----:B------:R0:W-:Y:S02]  /*6dc0*/  STG.E desc[UR4][R16.64], R15 ;  /* 0x0000000f10007986 */ /* 0x0001e4000c101904 */
[----:B0-----:R-:W-:Y:S05]  /*6dd0*/  RET.REL.NODEC R10 `(_Z22sgemm_128x128x8_kernelPKfS0_Pfjjjjj) ;  /* 0xffffff900a887950 */ /* 0x001fea0003c3ffff */
.L_x_7:
[----:B------:R-:W-:-:S00]  /*6de0*/  BRA `(.L_x_7) ;  /* 0xfffffffc00fc7947 */ /* 0x000fc0000383ffff */
[----:B------:R-:W-:-:S00]  /*6df0*/  NOP ;  /* 0x0000000000007918 */ /* 0x000fc00000000000 */
        /* <DEDUP_REMOVED lines=8> */
.L_x_8:


//--------------------- .nv.shared._Z22sgemm_128x128x8_kernelPKfS0_Pfjjjjj --------------------------
	.section	.nv.shared._Z22sgemm_128x128x8_kernelPKfS0_Pfjjjjj,"aw",@nobits
	.sectionflags	@""
	.align	16384
.nv.shared._Z22sgemm_128x128x8_kernelPKfS0_Pfjjjjj:
	.zero		25600


//--------------------- .nv.shared.reserved.0     --------------------------
	.section	.nv.shared.reserved.0,"aw",@nobits
	.weak		__nv_reservedSMEM_offset_0_alias
	.size		__nv_reservedSMEM_offset_0_alias, 0, 64
	.other		__nv_reservedSMEM_offset_0_alias,@"STO_CUDA_RESERVED_SHARED STV_DEFAULT"
__nv_reservedSMEM_offset_0_alias:
	.zero		0
	.zero		64


//--------------------- .nv.constant0._Z22sgemm_128x128x8_kernelPKfS0_Pfjjjjj --------------------------
	.section	.nv.constant0._Z22sgemm_128x128x8_kernelPKfS0_Pfjjjjj,"a",@progbits
	.sectionflags	@""
	.align	4
.nv.constant0._Z22sgemm_128x128x8_kernelPKfS0_Pfjjjjj:
	.zero		940


//--------------------- SYMBOLS --------------------------

	.type		.nv.reservedSmem.offset0,@object
	.size		.nv.reservedSmem.offset0,0x4
	.type		.nv.reservedSmem.cap,@object
	.size		.nv.reservedSmem.cap,0x4
